def attn_fwd(
    Q,
    K,
    V,
    Out,
    Lse,
    sm_scale,
    stride_qz,
    stride_qh,
    stride_qm,
    stride_qk,
    stride_kz,
    stride_kh,
    stride_kn,
    stride_kk,
    stride_vz,
    stride_vh,
    stride_vn,
    stride_vk,
    stride_oz,
    stride_oh,
    stride_om,
    stride_ok,
    seqlen_q,
    seqlen_k,
    BLOCK_M: tl.constexpr,
    BLOCK_N: tl.constexpr,
    HEAD_DIM: tl.constexpr,
    CAUSAL: tl.constexpr,
):
    start_m = tl.program_id(0)
    off_hz = tl.program_id(1)
    q_off = off_hz * stride_qh
    k_off = off_hz * stride_kh
    v_off = off_hz * stride_vh
    offs_m = start_m * BLOCK_M + tl.arange(0, BLOCK_M)
    offs_d = tl.arange(0, HEAD_DIM)
    offs_n = tl.arange(0, BLOCK_N)
    q_ptrs = Q + q_off + offs_m[:, None] * stride_qm + offs_d[None, :] * stride_qk
    k_ptrs = K + k_off + offs_d[:, None] * stride_kk + offs_n[None, :] * stride_kn
    v_ptrs = V + v_off + offs_n[:, None] * stride_vn + offs_d[None, :] * stride_vk
    m_i = tl.full([BLOCK_M], float("-inf"), dtype=tl.float32)
    l_i = tl.zeros([BLOCK_M], dtype=tl.float32) + 1.0
    acc = tl.zeros([BLOCK_M, HEAD_DIM], dtype=tl.float32)
    q = tl.load(q_ptrs)
    acc, l_i, m_i = _attn_fwd_inner(
        acc,
        l_i,
        m_i,
        q,
        k_ptrs,
        v_ptrs,
        sm_scale,
        stride_kn,
        stride_vn,
        start_m,
        seqlen_k,
        BLOCK_M,
        BLOCK_N,
        HEAD_DIM,
        CAUSAL,
    )
    acc = acc / l_i[:, None]
    lse = m_i + tl.math.log2(l_i) / 1.4426950408889634
    o_ptrs = (
        Out
        + off_hz * stride_oh
        + offs_m[:, None] * stride_om
        + offs_d[None, :] * stride_ok
    )
    tl.store(o_ptrs, acc.to(Out.dtype.element_ty))
    tl.store(Lse + off_hz * seqlen_q + offs_m, lse)

# config = {"BLOCK_M": 256, "BLOCK_N": 64, "HEAD_DIM": 32, "arch": "sm_90", "causal": true, "dtype": "bf16", "num_stages": 3, "num_warps": 16}
# arch = sm_90


// ===== COMPILED SASS (sm_90a) =====

	.target	sm_90a

	.elftype	@"ET_EXEC"


//--------------------- .note.nv.tkinfo           --------------------------
	.section	.note.nv.tkinfo,"",@"SHT_NOTE"
	.sectionflags	@"SHF_NOTE_NV_TKINFO"
	.tkinfo
        /*0018*/ 	.word	0x00000002
        /*0030*/ 	.string	""
        /*0030*/ 	.string	"ptxas"
        /*0030*/ 	.string	"Cuda compilation tools, release 13.0, V13.0.88"
        /*0030*/ 	.string	"Build cuda_13.0.r13.0/compiler.36424714_0"
        /*0030*/ 	.string	"-v  -suppress-debug-info  -lineinfo  -arch sm_90a "



//--------------------- .note.nv.cuinfo           --------------------------
	.section	.note.nv.cuinfo,"",@"SHT_NOTE"
	.sectionflags	@"SHF_NOTE_NV_CUINFO"
        /*0018*/ 	.short	0x0002
        /*001a*/ 	.short	0x005a
        /*001c*/ 	.short	0x0082
	.zero		2


//--------------------- .nv.info                  --------------------------
	.section	.nv.info,"",@"SHT_CUDA_INFO"
	.align	4


	//----- nvinfo : EIATTR_REGCOUNT
	.align		4
        /*0000*/ 	.byte	0x04, 0x2f
        /*0002*/ 	.short	(.L_2 - .L_1)
	.align		4
.L_1:
        /*0004*/ 	.word	index@(attn_fwd)
        /*0008*/ 	.word	0x0000006c


	//----- nvinfo : EIATTR_FRAME_SIZE
	.align		4
.L_2:
        /*000c*/ 	.byte	0x04, 0x11
        /*000e*/ 	.short	(.L_4 - .L_3)
	.align		4
.L_3:
        /*0010*/ 	.word	index@(attn_fwd)
        /*0014*/ 	.word	0x00000000


	//----- nvinfo : EIATTR_MIN_STACK_SIZE
	.align		4
.L_4:
        /*0018*/ 	.byte	0x04, 0x12
        /*001a*/ 	.short	(.L_6 - .L_5)
	.align		4
.L_5:
        /*001c*/ 	.word	index@(attn_fwd)
        /*0020*/ 	.word	0x00000000
.L_6:


//--------------------- .nv.compat                --------------------------
	.section	.nv.compat,"",@"SHT_CUDA_COMPAT_INFO"
	.align	4
        /*0000*/ 	.byte	0x02, 0x09, 0x01, 0x00, 0x02, 0x02, 0x04, 0x00, 0x02, 0x05, 0x05, 0x00, 0x03, 0x07, 0x01, 0x01
        /*0010*/ 	.byte	0x02, 0x03, 0x00, 0x00, 0x02, 0x06, 0x01, 0x00, 0x04, 0x0b, 0x08, 0x00, 0x00, 0x00, 0x00, 0x00
        /*0020*/ 	.byte	0x00, 0x00, 0x00, 0x00


//--------------------- .nv.info.attn_fwd         --------------------------
	.section	.nv.info.attn_fwd,"",@"SHT_CUDA_INFO"
	.sectionflags	@""
	.align	4


	//----- nvinfo : EIATTR_CUDA_API_VERSION
	.align		4
        /*0000*/ 	.byte	0x04, 0x37
        /*0002*/ 	.short	(.L_8 - .L_7)
.L_7:
        /*0004*/ 	.word	0x00000082


	//----- nvinfo : EIATTR_KPARAM_INFO
	.align		4
.L_8:
        /*0008*/ 	.byte	0x04, 0x17
        /*000a*/ 	.short	(.L_10 - .L_9)
.L_9:
        /*000c*/ 	.word	0x00000000
        /*0010*/ 	.short	0x0019
        /*0012*/ 	.short	0x0080
        /*0014*/ 	.byte	0x00, 0xf4, 0x21, 0x00


	//----- nvinfo : EIATTR_KPARAM_INFO
	.align		4
.L_10:
        /*0018*/ 	.byte	0x04, 0x17
        /*001a*/ 	.short	(.L_12 - .L_11)
.L_11:
        /*001c*/ 	.word	0x00000000
        /*0020*/ 	.short	0x0018
        /*0022*/ 	.short	0x0078
        /*0024*/ 	.byte	0x00, 0xf4, 0x21, 0x00


	//----- nvinfo : EIATTR_KPARAM_INFO
	.align		4
.L_12:
        /*0028*/ 	.byte	0x04, 0x17
        /*002a*/ 	.short	(.L_14 - .L_13)
.L_13:
        /*002c*/ 	.word	0x00000000
        /*0030*/ 	.short	0x0017
        /*0032*/ 	.short	0x0070
        /*0034*/ 	.byte	0x00, 0xf0, 0x11, 0x00


	//----- nvinfo : EIATTR_KPARAM_INFO
	.align		4
.L_14:
        /*0038*/ 	.byte	0x04, 0x17
        /*003a*/ 	.short	(.L_16 - .L_15)
.L_15:
        /*003c*/ 	.word	0x00000000
        /*0040*/ 	.short	0x0016
        /*0042*/ 	.short	0x006c
        /*0044*/ 	.byte	0x00, 0xf0, 0x11, 0x00


	//----- nvinfo : EIATTR_KPARAM_INFO
	.align		4
.L_16:
        /*0048*/ 	.byte	0x04, 0x17
        /*004a*/ 	.short	(.L_18 - .L_17)
.L_17:
        /*004c*/ 	.word	0x00000000
        /*0050*/ 	.short	0x0015
        /*0052*/ 	.short	0x0068
        /*0054*/ 	.byte	0x00, 0xf0, 0x11, 0x00


	//----- nvinfo : EIATTR_KPARAM_INFO
	.align		4
.L_18:
        /*0058*/ 	.byte	0x04, 0x17
        /*005a*/ 	.short	(.L_20 - .L_19)
.L_19:
        /*005c*/ 	.word	0x00000000
        /*0060*/ 	.short	0x0014
        /*0062*/ 	.short	0x0064
        /*0064*/ 	.byte	0x00, 0xf0, 0x11, 0x00


	//----- nvinfo : EIATTR_KPARAM_INFO
	.align		4
.L_20:
        /*0068*/ 	.byte	0x04, 0x17
        /*006a*/ 	.short	(.L_22 - .L_21)
.L_21:
        /*006c*/ 	.word	0x00000000
        /*0070*/ 	.short	0x0013
        /*0072*/ 	.short	0x0060
        /*0074*/ 	.byte	0x00, 0xf0, 0x11, 0x00


	//----- nvinfo : EIATTR_KPARAM_INFO
	.align		4
.L_22:
        /*0078*/ 	.byte	0x04, 0x17
        /*007a*/ 	.short	(.L_24 - .L_23)
.L_23:
        /*007c*/ 	.word	0x00000000
        /*0080*/ 	.short	0x0012
        /*0082*/ 	.short	0x005c
        /*0084*/ 	.byte	0x00, 0xf0, 0x11, 0x00


	//----- nvinfo : EIATTR_KPARAM_INFO
	.align		4
.L_24:
        /*0088*/ 	.byte	0x04, 0x17
        /*008a*/ 	.short	(.L_26 - .L_25)
.L_25:
        /*008c*/ 	.word	0x00000000
        /*0090*/ 	.short	0x0011
        /*0092*/ 	.short	0x0058
        /*0094*/ 	.byte	0x00, 0xf0, 0x11, 0x00


	//----- nvinfo : EIATTR_KPARAM_INFO
	.align		4
.L_26:
        /*0098*/ 	.byte	0x04, 0x17
        /*009a*/ 	.short	(.L_28 - .L_27)
.L_27:
        /*009c*/ 	.word	0x00000000
        /*00a0*/ 	.short	0x0010
        /*00a2*/ 	.short	0x0054
        /*00a4*/ 	.byte	0x00, 0xf0, 0x11, 0x00


	//----- nvinfo : EIATTR_KPARAM_INFO
	.align		4
.L_28:
        /*00a8*/ 	.byte	0x04, 0x17
        /*00aa*/ 	.short	(.L_30 - .L_29)
.L_29:
        /*00ac*/ 	.word	0x00000000
        /*00b0*/ 	.short	0x000f
        /*00b2*/ 	.short	0x0050
        /*00b4*/ 	.byte	0x00, 0xf0, 0x11, 0x00


	//----- nvinfo : EIATTR_KPARAM_INFO
	.align		4
.L_30:
        /*00b8*/ 	.byte	0x04, 0x17
        /*00ba*/ 	.short	(.L_32 - .L_31)
.L_31:
        /*00bc*/ 	.word	0x00000000
        /*00c0*/ 	.short	0x000e
        /*00c2*/ 	.short	0x004c
        /*00c4*/ 	.byte	0x00, 0xf0, 0x11, 0x00


	//----- nvinfo : EIATTR_KPARAM_INFO
	.align		4
.L_32:
        /*00c8*/ 	.byte	0x04, 0x17
        /*00ca*/ 	.short	(.L_34 - .L_33)
.L_33:
        /*00cc*/ 	.word	0x00000000
        /*00d0*/ 	.short	0x000d
        /*00d2*/ 	.short	0x0048
        /*00d4*/ 	.byte	0x00, 0xf0, 0x11, 0x00


	//----- nvinfo : EIATTR_KPARAM_INFO
	.align		4
.L_34:
        /*00d8*/ 	.byte	0x04, 0x17
        /*00da*/ 	.short	(.L_36 - .L_35)
.L_35:
        /*00dc*/ 	.word	0x00000000
        /*00e0*/ 	.short	0x000c
        /*00e2*/ 	.short	0x0044
        /*00e4*/ 	.byte	0x00, 0xf0, 0x11, 0x00


	//----- nvinfo : EIATTR_KPARAM_INFO
	.align		4
.L_36:
        /*00e8*/ 	.byte	0x04, 0x17
        /*00ea*/ 	.short	(.L_38 - .L_37)
.L_37:
        /*00ec*/ 	.word	0x00000000
        /*00f0*/ 	.short	0x000b
        /*00f2*/ 	.short	0x0040
        /*00f4*/ 	.byte	0x00, 0xf0, 0x11, 0x00


	//----- nvinfo : EIATTR_KPARAM_INFO
	.align		4
.L_38:
        /*00f8*/ 	.byte	0x04, 0x17
        /*00fa*/ 	.short	(.L_40 - .L_39)
.L_39:
        /*00fc*/ 	.word	0x00000000
        /*0100*/ 	.short	0x000a
        /*0102*/ 	.short	0x003c
        /*0104*/ 	.byte	0x00, 0xf0, 0x11, 0x00


	//----- nvinfo : EIATTR_KPARAM_INFO
	.align		4
.L_40:
        /*0108*/ 	.byte	0x04, 0x17
        /*010a*/ 	.short	(.L_42 - .L_41)
.L_41:
        /*010c*/ 	.word	0x00000000
        /*0110*/ 	.short	0x0009
        /*0112*/ 	.short	0x0038
        /*0114*/ 	.byte	0x00, 0xf0, 0x11, 0x00


	//----- nvinfo : EIATTR_KPARAM_INFO
	.align		4
.L_42:
        /*0118*/ 	.byte	0x04, 0x17
        /*011a*/ 	.short	(.L_44 - .L_43)
.L_43:
        /*011c*/ 	.word	0x00000000
        /*0120*/ 	.short	0x0008
        /*0122*/ 	.short	0x0034
        /*0124*/ 	.byte	0x00, 0xf0, 0x11, 0x00


	//----- nvinfo : EIATTR_KPARAM_INFO
	.align		4
.L_44:
        /*0128*/ 	.byte	0x04, 0x17
        /*012a*/ 	.short	(.L_46 - .L_45)
.L_45:
        /*012c*/ 	.word	0x00000000
        /*0130*/ 	.short	0x0007
        /*0132*/ 	.short	0x0030
        /*0134*/ 	.byte	0x00, 0xf0, 0x11, 0x00


	//----- nvinfo : EIATTR_KPARAM_INFO
	.align		4
.L_46:
        /*0138*/ 	.byte	0x04, 0x17
        /*013a*/ 	.short	(.L_48 - .L_47)
.L_47:
        /*013c*/ 	.word	0x00000000
        /*0140*/ 	.short	0x0006
        /*0142*/ 	.short	0x002c
        /*0144*/ 	.byte	0x00, 0xf0, 0x11, 0x00


	//----- nvinfo : EIATTR_KPARAM_INFO
	.align		4
.L_48:
        /*0148*/ 	.byte	0x04, 0x17
        /*014a*/ 	.short	(.L_50 - .L_49)
.L_49:
        /*014c*/ 	.word	0x00000000
        /*0150*/ 	.short	0x0005
        /*0152*/ 	.short	0x0028
        /*0154*/ 	.byte	0x00, 0xf0, 0x11, 0x00


	//----- nvinfo : EIATTR_KPARAM_INFO
	.align		4
.L_50:
        /*0158*/ 	.byte	0x04, 0x17
        /*015a*/ 	.short	(.L_52 - .L_51)
.L_51:
        /*015c*/ 	.word	0x00000000
        /*0160*/ 	.short	0x0004
        /*0162*/ 	.short	0x0020
        /*0164*/ 	.byte	0x00, 0xf4, 0x21, 0x00


	//----- nvinfo : EIATTR_KPARAM_INFO
	.align		4
.L_52:
        /*0168*/ 	.byte	0x04, 0x17
        /*016a*/ 	.short	(.L_54 - .L_53)
.L_53:
        /*016c*/ 	.word	0x00000000
        /*0170*/ 	.short	0x0003
        /*0172*/ 	.short	0x0018
        /*0174*/ 	.byte	0x00, 0xf4, 0x21, 0x00


	//----- nvinfo : EIATTR_KPARAM_INFO
	.align		4
.L_54:
        /*0178*/ 	.byte	0x04, 0x17
        /*017a*/ 	.short	(.L_56 - .L_55)
.L_55:
        /*017c*/ 	.word	0x00000000
        /*0180*/ 	.short	0x0002
        /*0182*/ 	.short	0x0010
        /*0184*/ 	.byte	0x00, 0xf4, 0x21, 0x00


	//----- nvinfo : EIATTR_KPARAM_INFO
	.align		4
.L_56:
        /*0188*/ 	.byte	0x04, 0x17
        /*018a*/ 	.short	(.L_58 - .L_57)
.L_57:
        /*018c*/ 	.word	0x00000000
        /*0190*/ 	.short	0x0001
        /*0192*/ 	.short	0x0008
        /*0194*/ 	.byte	0x00, 0xf4, 0x21, 0x00


	//----- nvinfo : EIATTR_KPARAM_INFO
	.align		4
.L_58:
        /*0198*/ 	.byte	0x04, 0x17
        /*019a*/ 	.short	(.L_60 - .L_59)
.L_59:
        /*019c*/ 	.word	0x00000000
        /*01a0*/ 	.short	0x0000
        /*01a2*/ 	.short	0x0000
        /*01a4*/ 	.byte	0x00, 0xf4, 0x21, 0x00


	//----- nvinfo : EIATTR_SPARSE_MMA_MASK
	.align		4
.L_60:
        /*01a8*/ 	.byte	0x03, 0x50
        /*01aa*/ 	.short	0x0000


	//----- nvinfo : EIATTR_MAXREG_COUNT
	.align		4
        /*01ac*/ 	.byte	0x03, 0x1b
        /*01ae*/ 	.short	0x0080


	//----- nvinfo : EIATTR_NUM_BARRIERS
	.align		4
        /*01b0*/ 	.byte	0x02, 0x4c
        /*01b2*/ 	.byte	0x01
	.zero		1


	//----- nvinfo : EIATTR_MERCURY_ISA_VERSION
	.align		4
        /*01b4*/ 	.byte	0x03, 0x5f
        /*01b6*/ 	.short	0x0101


	//----- nvinfo : EIATTR_COOP_GROUP_MASK_REGIDS
	.align		4
        /*01b8*/ 	.byte	0x04, 0x29
        /*01ba*/ 	.short	(.L_62 - .L_61)


	//   ....[0]....
.L_61:
        /*01bc*/ 	.word	0xffffffff


	//   ....[1]....
        /*01c0*/ 	.word	0xffffffff


	//   ....[2]....
        /*01c4*/ 	.word	0xffffffff


	//   ....[3]....
        /*01c8*/ 	.word	0xffffffff


	//   ....[4]....
        /*01cc*/ 	.word	0xffffffff


	//   ....[5]....
        /*01d0*/ 	.word	0xffffffff


	//   ....[6]....
        /*01d4*/ 	.word	0xffffffff


	//   ....[7]....
        /*01d8*/ 	.word	0xffffffff


	//----- nvinfo : EIATTR_COOP_GROUP_INSTR_OFFSETS
	.align		4
.L_62:
        /*01dc*/ 	.byte	0x04, 0x28
        /*01de*/ 	.short	(.L_64 - .L_63)


	//   ....[0]....
.L_63:
        /*01e0*/ 	.word	0x00001960


	//   ....[1]....
        /*01e4*/ 	.word	0x000019b0


	//   ....[2]....
        /*01e8*/ 	.word	0x00001c80


	//   ....[3]....
        /*01ec*/ 	.word	0x00001cf0


	//   ....[4]....
        /*01f0*/ 	.word	0x00002780


	//   ....[5]....
        /*01f4*/ 	.word	0x00002790


	//   ....[6]....
        /*01f8*/ 	.word	0x000027f0


	//   ....[7]....
        /*01fc*/ 	.word	0x00002800


	//----- nvinfo : EIATTR_EXIT_INSTR_OFFSETS
	.align		4
.L_64:
        /*0200*/ 	.byte	0x04, 0x1c
        /*0202*/ 	.short	(.L_66 - .L_65)


	//   ....[0]....
.L_65:
        /*0204*/ 	.word	0x00003920


	//   ....[1]....
        /*0208*/ 	.word	0x00003950


	//----- nvinfo : EIATTR_REQNTID
	.align		4
.L_66:
        /*020c*/ 	.byte	0x04, 0x10
        /*020e*/ 	.short	(.L_68 - .L_67)
.L_67:
        /*0210*/ 	.word	0x00000200
        /*0214*/ 	.word	0x00000001
        /*0218*/ 	.word	0x00000001


	//----- nvinfo : EIATTR_CBANK_PARAM_SIZE
	.align		4
.L_68:
        /*021c*/ 	.byte	0x03, 0x19
        /*021e*/ 	.short	0x0088


	//----- nvinfo : EIATTR_PARAM_CBANK
	.align		4
        /*0220*/ 	.byte	0x04, 0x0a
        /*0222*/ 	.short	(.L_70 - .L_69)
	.align		4
.L_69:
        /*0224*/ 	.word	index@(.nv.constant0.attn_fwd)
        /*0228*/ 	.short	0x0210
        /*022a*/ 	.short	0x0088


	//----- nvinfo : EIATTR_SW_WAR
	.align		4
.L_70:
        /*022c*/ 	.byte	0x04, 0x36
        /*022e*/ 	.short	(.L_72 - .L_71)
.L_71:
        /*0230*/ 	.word	0x00000008
.L_72:


//--------------------- .nv.callgraph             --------------------------
	.section	.nv.callgraph,"",@"SHT_CUDA_CALLGRAPH"
	.align	4
	.sectionentsize	8
	.align		4
        /*0000*/ 	.word	0x00000000
	.align		4
        /*0004*/ 	.word	0xffffffff
	.align		4
        /*0008*/ 	.word	0x00000000
	.align		4
        /*000c*/ 	.word	0xfffffffe
	.align		4
        /*0010*/ 	.word	0x00000000
	.align		4
        /*0014*/ 	.word	0xfffffffd
	.align		4
        /*0018*/ 	.word	0x00000000
	.align		4
        /*001c*/ 	.word	0xfffffffc


//--------------------- .nv.constant4             --------------------------
	.section	.nv.constant4,"a",@progbits
	.align	8
	.align		8
.nv.constant4:
        /*0000*/ 	.dword	_$_str


//--------------------- .text.attn_fwd            --------------------------
	.section	.text.attn_fwd,"ax",@progbits
	.align	128
        .global         attn_fwd
        .type           attn_fwd,@function
        .size           attn_fwd,(.L_x_3 - attn_fwd)
        .other          attn_fwd,@"STO_CUDA_ENTRY STV_DEFAULT"
attn_fwd:
.text.attn_fwd:
[----:B------:R-:W-:Y:S01]  /*0000*/  LDC R1, c[0x0][0x28] ;  /* 0x00000a00ff017b82 */ /* 0x000fe20000000800 */
[----:B------:R-:W0:Y:S07]  /*0010*/  S2R R29, SR_CTAID.X ;  /* 0x00000000001d7919 */ /* 0x000e2e0000002500 */
[----:B------:R-:W1:Y:S01]  /*0020*/  S2UR UR12, SR_CTAID.Y ;  /* 0x00000000000c79c3 */ /* 0x000e620000002600 */
[----:B------:R-:W-:Y:S01]  /*0030*/  ULDC.64 UR4, c[0x0][0x240] ;  /* 0x0000900000047ab9 */ /* 0x000fe20000000a00 */
[----:B------:R-:W-:Y:S01]  /*0040*/  ULDC.64 UR16, c[0x0][0x208] ;  /* 0x0000820000107ab9 */ /* 0x000fe20000000a00 */
[----:B------:R-:W0:Y:S05]  /*0050*/  S2R R0, SR_TID.X ;  /* 0x0000000000007919 */ /* 0x000e2a0000002100 */
[----:B------:R-:W2:Y:S08]  /*0060*/  LDC R34, c[0x0][0x248] ;  /* 0x00009200ff227b82 */ /* 0x000eb00000000800 */
[----:B------:R-:W3:Y:S01]  /*0070*/  LDC.64 R30, c[0x0][0x210] ;  /* 0x00008400ff1e7b82 */ /* 0x000ee20000000a00 */
[----:B-1----:R-:W-:-:S04]  /*0080*/  UIMAD UR4, UR12, UR4, URZ ;  /* 0x000000040c0472a4 */ /* 0x002fc8000f8e023f */
[----:B------:R-:W-:Y:S01]  /*0090*/  USHF.L.U32 UR6, UR4, 0x1, URZ ;  /* 0x0000000104067899 */ /* 0x000fe2000800063f */
[----:B0-----:R-:W-:Y:S02]  /*00a0*/  PRMT R22, R0, 0x6540, R29 ;  /* 0x0000654000167816 */ /* 0x001fe4000000001d */
[----:B------:R-:W-:-:S03]  /*00b0*/  SHF.R.U32.HI R23, RZ, 0x8, R0 ;  /* 0x00000008ff177819 */ /* 0x000fc60000011600 */
[----:B------:R-:W-:Y:S01]  /*00c0*/  IMAD R2, R22, UR5, RZ ;  /* 0x0000000516027c24 */ /* 0x000fe2000f8e02ff */
[----:B------:R-:W-:Y:S01]  /*00d0*/  SGXT.U32 R23, R23, 0x1 ;  /* 0x000000011717781a */ /* 0x000fe20000000000 */
[----:B------:R-:W-:Y:S02]  /*00e0*/  UIMAD.WIDE UR4, UR4, 0x2, URZ ;  /* 0x00000002040478a5 */ /* 0x000fe4000f8e023f */
[C---:B------:R-:W-:Y:S02]  /*00f0*/  IMAD.SHL.U32 R3, R2.reuse, 0x2, RZ ;  /* 0x0000000202037824 */ /* 0x040fe400078e00ff */
[----:B--2---:R-:W-:Y:S02]  /*0100*/  IMAD R5, R23, R34, RZ ;  /* 0x0000002217057224 */ /* 0x004fe400078e02ff */
[----:B------:R-:W-:Y:S01]  /*0110*/  IMAD.HI R2, R2, 0x2, RZ ;  /* 0x0000000202027827 */ /* 0x000fe200078e02ff */
[----:B---3--:R-:W-:-:S03]  /*0120*/  IADD3 R30, P0, P1, R3, UR6, R30 ;  /* 0x00000006031e7c10 */ /* 0x008fc6000f91e01e */
[----:B------:R-:W-:Y:S01]  /*0130*/  IMAD R6, R34, 0x2, R5 ;  /* 0x0000000222067824 */ /* 0x000fe200078e0205 */
[----:B------:R-:W-:Y:S02]  /*0140*/  IADD3.X R32, R2, UR5, R31, P0, P1 ;  /* 0x0000000502207c10 */ /* 0x000fe400087e241f */
[CC--:B------:R-:W-:Y:S01]  /*0150*/  LEA R2, P0, R5.reuse, R30.reuse, 0x1 ;  /* 0x0000001e05027211 */ /* 0x0c0fe200078008ff */
[----:B------:R-:W-:Y:S01]  /*0160*/  IMAD R7, R34, 0x2, R6 ;  /* 0x0000000222077824 */ /* 0x000fe200078e0206 */
[----:B------:R-:W-:Y:S02]  /*0170*/  LEA R4, P1, R6, R30, 0x1 ;  /* 0x0000001e06047211 */ /* 0x000fe400078208ff */
[-C--:B------:R-:W-:Y:S01]  /*0180*/  LEA.HI.X.SX32 R3, R5, R32.reuse, 0x1, P0 ;  /* 0x0000002005037211 */ /* 0x080fe200000f0eff */
[----:B------:R-:W-:Y:S01]  /*0190*/  IMAD R9, R34, 0x2, R7 ;  /* 0x0000000222097824 */ /* 0x000fe200078e0207 */
[----:B------:R-:W-:Y:S02]  /*01a0*/  LEA.HI.X.SX32 R5, R6, R32, 0x1, P1 ;  /* 0x0000002006057211 */ /* 0x000fe400008f0eff */
[C---:B------:R-:W-:Y:S01]  /*01b0*/  LEA R6, P0, R7.reuse, R30, 0x1 ;  /* 0x0000001e07067211 */ /* 0x040fe200078008ff */
[C---:B------:R-:W-:Y:S01]  /*01c0*/  IMAD R11, R34.reuse, 0x2, R9 ;  /* 0x00000002220b7824 */ /* 0x040fe200078e0209 */
[----:B------:R0:W2:Y:S02]  /*01d0*/  LDG.E.U16 R18, desc[UR16][R2.64] ;  /* 0x0000001002127981 */ /* 0x0000a4000c1e1500 */
[----:B------:R-:W-:Y:S01]  /*01e0*/  LEA.HI.X.SX32 R7, R7, R32, 0x1, P0 ;  /* 0x0000002007077211 */ /* 0x000fe200000f0eff */
[C---:B------:R-:W-:Y:S01]  /*01f0*/  IMAD R12, R34.reuse, 0x2, R11 ;  /* 0x00000002220c7824 */ /* 0x040fe200078e020b */
[-C--:B------:R-:W-:Y:S01]  /*0200*/  LEA R8, P0, R9, R30.reuse, 0x1 ;  /* 0x0000001e09087211 */ /* 0x080fe200078008ff */
[----:B------:R1:W3:Y:S01]  /*0210*/  LDG.E.U16 R19, desc[UR16][R4.64] ;  /* 0x0000001004137981 */ /* 0x0002e2000c1e1500 */
[----:B------:R-:W-:Y:S01]  /*0220*/  LEA R10, P1, R11, R30, 0x1 ;  /* 0x0000001e0b0a7211 */ /* 0x000fe200078208ff */
[----:B------:R-:W-:Y:S01]  /*0230*/  IMAD R13, R34, 0x2, R12 ;  /* 0x00000002220d7824 */ /* 0x000fe200078e020c */
[----:B------:R-:W-:Y:S01]  /*0240*/  LEA.HI.X.SX32 R9, R9, R32, 0x1, P0 ;  /* 0x0000002009097211 */ /* 0x000fe200000f0eff */
[----:B------:R4:W5:Y:S01]  /*0250*/  LDG.E.U16 R20, desc[UR16][R6.64] ;  /* 0x0000001006147981 */ /* 0x000962000c1e1500 */
[----:B0-----:R-:W-:Y:S01]  /*0260*/  LEA R2, P0, R12, R30, 0x1 ;  /* 0x0000001e0c027211 */ /* 0x001fe200078008ff */
[----:B------:R-:W-:Y:S01]  /*0270*/  IMAD R14, R34, 0x2, R13 ;  /* 0x00000002220e7824 */ /* 0x000fe200078e020d */
[-C--:B------:R-:W-:Y:S01]  /*0280*/  LEA.HI.X.SX32 R11, R11, R32.reuse, 0x1, P1 ;  /* 0x000000200b0b7211 */ /* 0x080fe200008f0eff */
[----:B------:R0:W5:Y:S01]  /*0290*/  LDG.E.U16 R21, desc[UR16][R8.64] ;  /* 0x0000001008157981 */ /* 0x000162000c1e1500 */
[----:B------:R-:W-:Y:S01]  /*02a0*/  LEA.HI.X.SX32 R3, R12, R32, 0x1, P0 ;  /* 0x000000200c037211 */ /* 0x000fe200000f0eff */
[C---:B------:R-:W-:Y:S01]  /*02b0*/  IMAD R12, R34.reuse, 0x2, R14 ;  /* 0x00000002220c7824 */ /* 0x040fe200078e020e */
[C---:B-1----:R-:W-:Y:S01]  /*02c0*/  LEA R4, P0, R13.reuse, R30, 0x1 ;  /* 0x0000001e0d047211 */ /* 0x042fe200078008ff */
[----:B------:R1:W3:Y:S03]  /*02d0*/  LDG.E.U16 R24, desc[UR16][R10.64] ;  /* 0x000000100a187981 */ /* 0x0002e6000c1e1500 */
[----:B------:R-:W-:Y:S01]  /*02e0*/  LEA.HI.X.SX32 R5, R13, R32, 0x1, P0 ;  /* 0x000000200d057211 */ /* 0x000fe200000f0eff */
[----:B------:R-:W-:Y:S01]  /*02f0*/  IMAD R13, R34, 0x2, R12 ;  /* 0x00000002220d7824 */ /* 0x000fe200078e020c */
[-C--:B----4-:R-:W-:Y:S01]  /*0300*/  LEA R6, P0, R14, R30.reuse, 0x1 ;  /* 0x0000001e0e067211 */ /* 0x090fe200078008ff */
[----:B------:R4:W5:Y:S01]  /*0310*/  LDG.E.U16 R25, desc[UR16][R2.64] ;  /* 0x0000001002197981 */ /* 0x000962000c1e1500 */
[----:B0-----:R-:W-:Y:S01]  /*0320*/  LEA R8, P1, R12, R30, 0x1 ;  /* 0x0000001e0c087211 */ /* 0x001fe200078208ff */
[----:B------:R-:W-:Y:S01]  /*0330*/  IMAD R16, R34, 0x2, R13 ;  /* 0x0000000222107824 */ /* 0x000fe200078e020d */
[----:B------:R-:W-:Y:S01]  /*0340*/  LEA.HI.X.SX32 R7, R14, R32, 0x1, P0 ;  /* 0x000000200e077211 */ /* 0x000fe200000f0eff */
[----:B------:R0:W5:Y:S01]  /*0350*/  LDG.E.U16 R26, desc[UR16][R4.64] ;  /* 0x00000010041a7981 */ /* 0x000162000c1e1500 */
[C---:B-1----:R-:W-:Y:S01]  /*0360*/  LEA R10, P0, R13.reuse, R30, 0x1 ;  /* 0x0000001e0d0a7211 */ /* 0x042fe200078008ff */
[----:B------:R-:W-:Y:S01]  /*0370*/  IMAD R17, R34, 0x2, R16 ;  /* 0x0000000222117824 */ /* 0x000fe200078e0210 */
[-C--:B------:R-:W-:Y:S01]  /*0380*/  LEA.HI.X.SX32 R9, R12, R32.reuse, 0x1, P1 ;  /* 0x000000200c097211 */ /* 0x080fe200008f0eff */
[----:B------:R1:W5:Y:S02]  /*0390*/  LDG.E.U16 R27, desc[UR16][R6.64] ;  /* 0x00000010061b7981 */ /* 0x000364000c1e1500 */
[C---:B------:R-:W-:Y:S01]  /*03a0*/  IMAD R14, R34.reuse, 0x2, R17 ;  /* 0x00000002220e7824 */ /* 0x040fe200078e0211 */
[----:B------:R-:W-:Y:S01]  /*03b0*/  LEA.HI.X.SX32 R11, R13, R32, 0x1, P0 ;  /* 0x000000200d0b7211 */ /* 0x000fe200000f0eff */
[----:B------:R1:W5:Y:S02]  /*03c0*/  LDG.E.U16 R28, desc[UR16][R8.64] ;  /* 0x00000010081c7981 */ /* 0x000364000c1e1500 */
[----:B----4-:R-:W-:Y:S01]  /*03d0*/  IMAD R3, R34, 0x2, R14 ;  /* 0x0000000222037824 */ /* 0x010fe200078e020e */
[----:B------:R-:W-:-:S02]  /*03e0*/  LEA R12, P0, R14, R30, 0x1 ;  /* 0x0000001e0e0c7211 */ /* 0x000fc400078008ff */
[----:B------:R4:W5:Y:S02]  /*03f0*/  LDG.E.U16 R11, desc[UR16][R10.64] ;  /* 0x000000100a0b7981 */ /* 0x000964000c1e1500 */
[----:B------:R-:W-:Y:S02]  /*0400*/  LEA.HI.X.SX32 R13, R14, R32, 0x1, P0 ;  /* 0x000000200e0d7211 */ /* 0x000fe400000f0eff */
[----:B------:R-:W-:-:S03]  /*0410*/  LEA R14, P1, R3, R30, 0x1 ;  /* 0x0000001e030e7211 */ /* 0x000fc600078208ff */
[----:B------:R4:W5:Y:S01]  /*0420*/  LDG.E.U16 R12, desc[UR16][R12.64] ;  /* 0x000000100c0c7981 */ /* 0x000962000c1e1500 */
[----:B------:R-:W-:Y:S01]  /*0430*/  LEA.HI.X.SX32 R15, R3, R32, 0x1, P1 ;  /* 0x00000020030f7211 */ /* 0x000fe200008f0eff */
[----:B0-----:R-:W-:Y:S01]  /*0440*/  IMAD R5, R34, 0x2, R3 ;  /* 0x0000000222057824 */ /* 0x001fe200078e0203 */
[----:B------:R-:W-:-:S03]  /*0450*/  LEA R2, P0, R16, R30, 0x1 ;  /* 0x0000001e10027211 */ /* 0x000fc600078008ff */
[----:B------:R0:W5:Y:S01]  /*0460*/  LDG.E.U16 R14, desc[UR16][R14.64] ;  /* 0x000000100e0e7981 */ /* 0x000162000c1e1500 */
[----:B------:R-:W-:Y:S01]  /*0470*/  LEA.HI.X.SX32 R3, R16, R32, 0x1, P0 ;  /* 0x0000002010037211 */ /* 0x000fe200000f0eff */
[----:B------:R-:W-:Y:S01]  /*0480*/  IMAD R16, R34, 0x2, R5 ;  /* 0x0000000222107824 */ /* 0x000fe200078e0205 */
[-C--:B-1----:R-:W-:Y:S02]  /*0490*/  LEA R6, P1, R5, R30.reuse, 0x1 ;  /* 0x0000001e05067211 */ /* 0x082fe400078208ff */
[----:B------:R-:W-:Y:S02]  /*04a0*/  LEA R4, P0, R17, R30, 0x1 ;  /* 0x0000001e11047211 */ /* 0x000fe400078008ff */
[----:B------:R-:W-:Y:S01]  /*04b0*/  LEA.HI.X.SX32 R7, R5, R32, 0x1, P1 ;  /* 0x0000002005077211 */ /* 0x000fe200008f0eff */
[----:B------:R1:W5:Y:S01]  /*04c0*/  LDG.E.U16 R3, desc[UR16][R2.64] ;  /* 0x0000001002037981 */ /* 0x000362000c1e1500 */
[C---:B------:R-:W-:Y:S02]  /*04d0*/  LEA R8, P1, R16.reuse, R30, 0x1 ;  /* 0x0000001e10087211 */ /* 0x040fe400078208ff */
[-C--:B------:R-:W-:Y:S01]  /*04e0*/  LEA.HI.X.SX32 R5, R17, R32.reuse, 0x1, P0 ;  /* 0x0000002011057211 */ /* 0x080fe200000f0eff */
[----:B------:R1:W5:Y:S01]  /*04f0*/  LDG.E.U16 R6, desc[UR16][R6.64] ;  /* 0x0000001006067981 */ /* 0x000362000c1e1500 */
[----:B------:R-:W-:-:S03]  /*0500*/  LEA.HI.X.SX32 R9, R16, R32, 0x1, P1 ;  /* 0x0000002010097211 */ /* 0x000fc600008f0eff */
[----:B------:R1:W5:Y:S04]  /*0510*/  LDG.E.U16 R4, desc[UR16][R4.64] ;  /* 0x0000001004047981 */ /* 0x000368000c1e1500 */
[----:B------:R1:W5:Y:S01]  /*0520*/  LDG.E.U16 R8, desc[UR16][R8.64] ;  /* 0x0000001008087981 */ /* 0x000362000c1e1500 */
[----:B------:R-:W1:Y:S01]  /*0530*/  S2UR UR13, SR_CgaCtaId ;  /* 0x00000000000d79c3 */ /* 0x000e620000008800 */
[C---:B----4-:R-:W-:Y:S02]  /*0540*/  LOP3.LUT R10, R0.reuse, 0x3f, RZ, 0xc0, !PT ;  /* 0x0000003f000a7812 */ /* 0x050fe400078ec0ff */
[----:B------:R-:W-:Y:S02]  /*0550*/  LOP3.LUT R13, R0, 0xc0, RZ, 0xc0, !PT ;  /* 0x000000c0000d7812 */ /* 0x000fe400078ec0ff */
[----:B------:R-:W-:-:S03]  /*0560*/  SHF.R.S32.HI R16, RZ, 0x8, R0 ;  /* 0x00000008ff107819 */ /* 0x000fc60000011400 */
[----:B0-----:R-:W-:Y:S01]  /*0570*/  IMAD R15, R13, 0x20, R10 ;  /* 0x000000200d0f7824 */ /* 0x001fe200078e020a */
[----:B-1----:R-:W-:Y:S01]  /*0580*/  SGXT R2, R16, 0x1 ;  /* 0x000000011002781a */ /* 0x002fe20000000200 */
[----:B------:R-:W-:Y:S02]  /*0590*/  UMOV UR4, 0x400 ;  /* 0x0000040000047882 */ /* 0x000fe40000000000 */
[----:B------:R-:W-:-:S05]  /*05a0*/  IMAD.SHL.U32 R7, R15, 0x2, RZ ;  /* 0x000000020f077824 */ /* 0x000fca00078e00ff */
[----:B------:R-:W-:Y:S01]  /*05b0*/  LOP3.LUT R7, R7, 0x90, R2, 0x78, !PT ;  /* 0x0000009007077812 */ /* 0x000fe200078e7802 */
[----:B------:R-:W-:-:S03]  /*05c0*/  ULEA UR13, UR13, UR4, 0x18 ;  /* 0x000000040d0d7291 */ /* 0x000fc6000f8ec03f */
[C---:B------:R-:W-:Y:S02]  /*05d0*/  LOP3.LUT R2, R7.reuse, 0x20, RZ, 0x3c, !PT ;  /* 0x0000002007027812 */ /* 0x040fe400078e3cff */
[C---:B------:R-:W-:Y:S02]  /*05e0*/  LOP3.LUT R5, R7.reuse, 0x40, RZ, 0x3c, !PT ;  /* 0x0000004007057812 */ /* 0x040fe400078e3cff */
[----:B------:R-:W-:Y:S01]  /*05f0*/  LOP3.LUT R9, R7, 0x60, RZ, 0x3c, !PT ;  /* 0x0000006007097812 */ /* 0x000fe200078e3cff */
[----:B------:R-:W-:Y:S01]  /*0600*/  IMAD.MOV.U32 R41, RZ, RZ, -0x800000 ;  /* 0xff800000ff297424 */ /* 0x000fe200078e00ff */
[----:B------:R-:W-:Y:S01]  /*0610*/  CS2R R56, SRZ ;  /* 0x0000000000387805 */ /* 0x000fe2000001ff00 */
[----:B------:R-:W-:Y:S01]  /*0620*/  IMAD.MOV.U32 R81, RZ, RZ, 0x3f800000 ;  /* 0x3f800000ff517424 */ /* 0x000fe200078e00ff */
[----:B------:R-:W-:Y:S01]  /*0630*/  CS2R R58, SRZ ;  /* 0x00000000003a7805 */ /* 0x000fe2000001ff00 */
[----:B------:R-:W-:Y:S01]  /*0640*/  IMAD.MOV.U32 R80, RZ, RZ, 0x3f800000 ;  /* 0x3f800000ff507424 */ /* 0x000fe200078e00ff */
[----:B------:R-:W-:Y:S01]  /*0650*/  CS2R R60, SRZ ;  /* 0x00000000003c7805 */ /* 0x000fe2000001ff00 */
[----:B------:R-:W-:Y:S01]  /*0660*/  IMAD.MOV.U32 R40, RZ, RZ, -0x800000 ;  /* 0xff800000ff287424 */ /* 0x000fe200078e00ff */
[----:B------:R-:W-:-:S02]  /*0670*/  CS2R R62, SRZ ;  /* 0x00000000003e7805 */ /* 0x000fc4000001ff00 */
[----:B------:R-:W-:Y:S02]  /*0680*/  CS2R R64, SRZ ;  /* 0x0000000000407805 */ /* 0x000fe4000001ff00 */
[----:B------:R-:W-:Y:S02]  /*0690*/  CS2R R66, SRZ ;  /* 0x0000000000427805 */ /* 0x000fe4000001ff00 */
[----:B------:R-:W-:Y:S02]  /*06a0*/  CS2R R68, SRZ ;  /* 0x0000000000447805 */ /* 0x000fe4000001ff00 */
[----:B------:R-:W-:Y:S02]  /*06b0*/  CS2R R70, SRZ ;  /* 0x0000000000467805 */ /* 0x000fe4000001ff00 */
[C---:B------:R-:W-:Y:S01]  /*06c0*/  LOP3.LUT R72, R0.reuse, 0x1ff, RZ, 0xc0, !PT ;  /* 0x000001ff00487812 */ /* 0x040fe200078ec0ff */
[----:B------:R-:W-:Y:S01]  /*06d0*/  IMAD.SHL.U32 R73, R0, 0x2, RZ ;  /* 0x0000000200497824 */ /* 0x000fe200078e00ff */
[----:B--2---:R-:W-:Y:S04]  /*06e0*/  STS.U16 [R7+UR13], R18 ;  /* 0x0000001207007988 */ /* 0x004fe8000800040d */
[----:B---3--:R-:W-:Y:S04]  /*06f0*/  STS.U16 [R7+UR13+0x400], R24 ;  /* 0x0004001807007988 */ /* 0x008fe8000800040d */
[----:B-----5:R-:W-:Y:S04]  /*0700*/  STS.U16 [R7+UR13+0x800], R28 ;  /* 0x0008001c07007988 */ /* 0x020fe8000800040d */
[----:B------:R-:W-:Y:S04]  /*0710*/  STS.U16 [R7+UR13+0xc00], R12 ;  /* 0x000c000c07007988 */ /* 0x000fe8000800040d */
[----:B------:R-:W-:Y:S04]  /*0720*/  STS.U16 [R2+UR13+0x100], R19 ;  /* 0x0001001302007988 */ /* 0x000fe8000800040d */
[----:B------:R-:W-:Y:S04]  /*0730*/  STS.U16 [R2+UR13+0x500], R25 ;  /* 0x0005001902007988 */ /* 0x000fe8000800040d */
[----:B------:R-:W-:Y:S04]  /*0740*/  STS.U16 [R2+UR13+0x900], R11 ;  /* 0x0009000b02007988 */ /* 0x000fe8000800040d */
[----:B------:R0:W-:Y:S02]  /*0750*/  STS.U16 [R2+UR13+0xd00], R14 ;  /* 0x000d000e02007988 */ /* 0x0001e4000800040d */
[----:B0-----:R-:W-:-:S04]  /*0760*/  IMAD.SHL.U32 R2, R29, 0x100, RZ ;  /* 0x000001001d027824 */ /* 0x001fc800078e00ff */
[----:B------:R-:W-:-:S05]  /*0770*/  VIADD R84, R2, 0x100 ;  /* 0x0000010002547836 */ /* 0x000fca0000000000 */
[----:B------:R-:W-:Y:S01]  /*0780*/  ISETP.GE.AND P0, PT, R84, 0x1, PT ;  /* 0x000000015400780c */ /* 0x000fe20003f06270 */
[----:B------:R0:W-:Y:S04]  /*0790*/  STS.U16 [R5+UR13+0x200], R20 ;  /* 0x0002001405007988 */ /* 0x0001e8000800040d */
[----:B------:R0:W-:Y:S04]  /*07a0*/  STS.U16 [R5+UR13+0x600], R26 ;  /* 0x0006001a05007988 */ /* 0x0001e8000800040d */
[----:B------:R0:W-:Y:S04]  /*07b0*/  STS.U16 [R5+UR13+0xa00], R3 ;  /* 0x000a000305007988 */ /* 0x0001e8000800040d */
[----:B------:R0:W-:Y:S04]  /*07c0*/  STS.U16 [R5+UR13+0xe00], R6 ;  /* 0x000e000605007988 */ /* 0x0001e8000800040d */
[----:B------:R0:W-:Y:S04]  /*07d0*/  STS.U16 [R9+UR13+0x300], R21 ;  /* 0x0003001509007988 */ /* 0x0001e8000800040d */
[----:B------:R0:W-:Y:S04]  /*07e0*/  STS.U16 [R9+UR13+0x700], R27 ;  /* 0x0007001b09007988 */ /* 0x0001e8000800040d */
[----:B------:R0:W-:Y:S04]  /*07f0*/  STS.U16 [R9+UR13+0xb00], R4 ;  /* 0x000b000409007988 */ /* 0x0001e8000800040d */
[----:B------:R0:W-:Y:S01]  /*0800*/  STS.U16 [R9+UR13+0xf00], R8 ;  /* 0x000f000809007988 */ /* 0x0001e2000800040d */
[----:B------:R-:W-:Y:S05]  /*0810*/  @!P0 BRA `(.L_x_0) ;  /* 0x0000002000348947 */ /* 0x000fea0003800000 */
[----:B------:R-:W1:Y:S01]  /*0820*/  LDC.64 R18, c[0x0][0x260] ;  /* 0x00009800ff127b82 */ /* 0x000e620000000a00 */
[----:B0-----:R-:W-:Y:S01]  /*0830*/  LOP3.LUT R3, R0, 0x1e0, RZ, 0xc0, !PT ;  /* 0x000001e000037812 */ /* 0x001fe200078ec0ff */
[----:B------:R-:W-:Y:S01]  /*0840*/  ULDC.64 UR6, c[0x0][0x220] ;  /* 0x0000880000067ab9 */ /* 0x000fe20000000a00 */
[--C-:B------:R-:W-:Y:S01]  /*0850*/  SHF.R.U32.HI R4, RZ, 0x2, R0.reuse ;  /* 0x00000002ff047819 */ /* 0x100fe20000011600 */
[----:B------:R-:W-:Y:S01]  /*0860*/  ULDC UR4, c[0x0][0x258] ;  /* 0x0000960000047ab9 */ /* 0x000fe20000000800 */
[----:B------:R-:W-:Y:S01]  /*0870*/  SHF.R.U32.HI R5, RZ, 0x1, R3 ;  /* 0x00000001ff057819 */ /* 0x000fe20000011603 */
[----:B------:R-:W-:Y:S01]  /*0880*/  IMAD.SHL.U32 R76, R72, 0x2, RZ ;  /* 0x00000002484c7824 */ /* 0x000fe200078e00ff */
[----:B------:R-:W-:Y:S01]  /*0890*/  SGXT.U32 R4, R4, 0x3 ;  /* 0x000000030404781a */ /* 0x000fe20000000000 */
[----:B------:R-:W0:Y:S01]  /*08a0*/  LDC.64 R20, c[0x0][0x250] ;  /* 0x00009400ff147b82 */ /* 0x000e220000000a00 */
[--C-:B------:R-:W-:Y:S01]  /*08b0*/  SHF.R.U32.HI R6, RZ, 0x5, R0.reuse ;  /* 0x00000005ff067819 */ /* 0x100fe20000011600 */
[----:B------:R-:W-:Y:S01]  /*08c0*/  IMAD.MOV.U32 R81, RZ, RZ, 0x3f800000 ;  /* 0x3f800000ff517424 */ /* 0x000fe200078e00ff */
[--C-:B------:R-:W-:Y:S01]  /*08d0*/  SHF.R.U32.HI R9, RZ, 0x6, R0.reuse ;  /* 0x00000006ff097819 */ /* 0x100fe20000011600 */
[----:B------:R-:W-:Y:S01]  /*08e0*/  IMAD.MOV.U32 R77, RZ, RZ, RZ ;  /* 0x000000ffff4d7224 */ /* 0x000fe200078e00ff */
[----:B------:R-:W-:Y:S01]  /*08f0*/  R2UR UR20, R6 ;  /* 0x00000000061472ca */ /* 0x000fe200000e0000 */
[----:B------:R-:W-:Y:S01]  /*0900*/  IMAD.MOV.U32 R75, RZ, RZ, RZ ;  /* 0x000000ffff4b7224 */ /* 0x000fe200078e00ff */
[----:B------:R-:W-:Y:S01]  /*0910*/  SHF.R.U32.HI R6, RZ, 0x5, R0 ;  /* 0x00000005ff067819 */ /* 0x000fe20000011600 */
[----:B------:R-:W2:Y:S01]  /*0920*/  LDC R8, c[0x0][0x268] ;  /* 0x00009a00ff087b82 */ /* 0x000ea20000000800 */
[----:B------:R-:W-:Y:S01]  /*0930*/  SHF.R.U32.HI R13, RZ, 0x2, R13 ;  /* 0x00000002ff0d7819 */ /* 0x000fe2000001160d */
[----:B------:R-:W-:Y:S01]  /*0940*/  IMAD.MOV.U32 R79, RZ, RZ, -0x800000 ;  /* 0xff800000ff4f7424 */ /* 0x000fe200078e00ff */
[----:B------:R-:W-:Y:S01]  /*0950*/  SGXT.U32 R6, R6, 0x4 ;  /* 0x000000040606781a */ /* 0x000fe20000000000 */
[----:B------:R-:W-:Y:S01]  /*0960*/  IMAD.MOV.U32 R80, RZ, RZ, 0x3f800000 ;  /* 0x3f800000ff507424 */ /* 0x000fe200078e00ff */
[----:B------:R-:W-:-:S02]  /*0970*/  LOP3.LUT R78, R76, R13, RZ, 0x3c, !PT ;  /* 0x0000000d4c4e7212 */ /* 0x000fc400078e3cff */
[----:B------:R-:W-:Y:S02]  /*0980*/  CS2R R56, SRZ ;  /* 0x0000000000387805 */ /* 0x000fe4000001ff00 */
[----:B------:R-:W-:Y:S01]  /*0990*/  LOP3.LUT R86, R73, 0x6, RZ, 0xc0, !PT ;  /* 0x0000000649567812 */ /* 0x000fe200078ec0ff */
[----:B-1----:R-:W-:Y:S01]  /*09a0*/  IMAD R3, R18, UR12, RZ ;  /* 0x0000000c12037c24 */ /* 0x002fe2000f8e02ff */
[----:B------:R-:W-:Y:S01]  /*09b0*/  LOP3.LUT R18, R2, R5, R4, 0xfe, !PT ;  /* 0x0000000502127212 */ /* 0x000fe200078efe04 */
[----:B------:R-:W-:Y:S01]  /*09c0*/  IMAD R10, R10, R19, RZ ;  /* 0x000000130a0a7224 */ /* 0x000fe200078e02ff */
[----:B------:R-:W-:Y:S01]  /*09d0*/  LOP3.LUT R2, R0, 0x1f, RZ, 0xc0, !PT ;  /* 0x0000001f00027812 */ /* 0x000fe200078ec0ff */
[----:B------:R-:W-:Y:S01]  /*09e0*/  IMAD.SHL.U32 R4, R3, 0x2, RZ ;  /* 0x0000000203047824 */ /* 0x000fe200078e00ff */
[----:B------:R-:W-:Y:S01]  /*09f0*/  CS2R R58, SRZ ;  /* 0x00000000003a7805 */ /* 0x000fe2000001ff00 */
[----:B------:R-:W-:Y:S01]  /*0a00*/  IMAD.SHL.U32 R5, R10, 0x2, RZ ;  /* 0x000000020a057824 */ /* 0x000fe200078e00ff */
[----:B------:R-:W-:Y:S01]  /*0a10*/  CS2R R60, SRZ ;  /* 0x00000000003c7805 */ /* 0x000fe2000001ff00 */
[----:B0-----:R-:W-:Y:S01]  /*0a20*/  IMAD R20, R20, UR12, RZ ;  /* 0x0000000c14147c24 */ /* 0x001fe2000f8e02ff */
[----:B------:R-:W-:Y:S01]  /*0a30*/  CS2R R62, SRZ ;  /* 0x00000000003e7805 */ /* 0x000fe2000001ff00 */
[----:B------:R-:W-:Y:S01]  /*0a40*/  IMAD R6, R6, R21, RZ ;  /* 0x0000001506067224 */ /* 0x000fe200078e02ff */
[----:B------:R-:W-:Y:S01]  /*0a50*/  IADD3 R24, P2, P3, R5, UR6, R4 ;  /* 0x0000000605187c10 */ /* 0x000fe2000fb5e004 */
[----:B------:R-:W-:Y:S01]  /*0a60*/  IMAD R5, R2, UR4, RZ ;  /* 0x0000000402057c24 */ /* 0x000fe2000f8e02ff */
[----:B------:R-:W-:Y:S01]  /*0a70*/  LOP3.LUT R2, R0, 0x1c0, RZ, 0xc0, !PT ;  /* 0x000001c000027812 */ /* 0x000fe200078ec0ff */
[----:B------:R-:W-:Y:S01]  /*0a80*/  IMAD.SHL.U32 R4, R20, 0x2, RZ ;  /* 0x0000000214047824 */ /* 0x000fe200078e00ff */
[----:B------:R-:W-:Y:S01]  /*0a90*/  ULDC.64 UR4, c[0x0][0x218] ;  /* 0x0000860000047ab9 */ /* 0x000fe20000000a00 */
[----:B------:R-:W-:Y:S01]  /*0aa0*/  IMAD.SHL.U32 R7, R5, 0x2, RZ ;  /* 0x0000000205077824 */ /* 0x000fe200078e00ff */
[----:B------:R-:W-:Y:S01]  /*0ab0*/  UIADD3 UR6, UR13, 0x4000, URZ ;  /* 0x000040000d067890 */ /* 0x000fe2000fffe03f */
[----:B------:R-:W-:Y:S01]  /*0ac0*/  IMAD.HI R3, R3, 0x2, RZ ;  /* 0x0000000203037827 */ /* 0x000fe200078e02ff */
[----:B------:R-:W-:-:S02]  /*0ad0*/  CS2R R64, SRZ ;  /* 0x0000000000407805 */ /* 0x000fc4000001ff00 */
[----:B------:R-:W-:Y:S02]  /*0ae0*/  CS2R R66, SRZ ;  /* 0x0000000000427805 */ /* 0x000fe4000001ff00 */
[----:B------:R-:W-:Y:S01]  /*0af0*/  IADD3 R11, P0, P1, R7, UR4, R4 ;  /* 0x00000004070b7c10 */ /* 0x000fe2000f91e004 */
[----:B------:R-:W-:Y:S01]  /*0b00*/  IMAD.HI R10, R10, 0x2, RZ ;  /* 0x000000020a0a7827 */ /* 0x000fe200078e02ff */
[----:B------:R-:W-:Y:S01]  /*0b10*/  SGXT.U32 R4, R9, 0x3 ;  /* 0x000000030904781a */ /* 0x000fe20000000000 */
[----:B------:R-:W-:Y:S01]  /*0b20*/  USHF.R.U32.HI UR6, URZ, 0x4, UR6 ;  /* 0x000000043f067899 */ /* 0x000fe20008011606 */
[----:B------:R-:W-:Y:S01]  /*0b30*/  SHF.R.U32.HI R9, RZ, 0x2, R2 ;  /* 0x00000002ff097819 */ /* 0x000fe20000011602 */
[----:B------:R-:W-:Y:S01]  /*0b40*/  IMAD R2, R21, 0x10, R6 ;  /* 0x0000001015027824 */ /* 0x000fe200078e0206 */
[----:B------:R-:W-:Y:S01]  /*0b50*/  IADD3.X R26, R10, UR7, R3, P2, P3 ;  /* 0x000000070a1a7c10 */ /* 0x000fe200097e6403 */
[----:B--2---:R-:W-:Y:S01]  /*0b60*/  IMAD R7, R4, R8, RZ ;  /* 0x0000000804077224 */ /* 0x004fe200078e02ff */
[----:B------:R-:W-:Y:S01]  /*0b70*/  LOP3.LUT R76, R76, R9, RZ, 0x3c, !PT ;  /* 0x000000094c4c7212 */ /* 0x000fe200078e3cff */
[----:B------:R-:W-:Y:S01]  /*0b80*/  IMAD.HI R5, R5, 0x2, RZ ;  /* 0x0000000205057827 */ /* 0x000fe200078e02ff */
[----:B------:R-:W-:Y:S01]  /*0b90*/  USGXT.U32 UR6, UR6, 0xe ;  /* 0x0000000e0606789a */ /* 0x000fe20008000000 */
[----:B------:R-:W-:-:S02]  /*0ba0*/  CS2R R68, SRZ ;  /* 0x0000000000447805 */ /* 0x000fc4000001ff00 */
[----:B------:R-:W-:Y:S01]  /*0bb0*/  CS2R R70, SRZ ;  /* 0x0000000000467805 */ /* 0x000fe2000001ff00 */
[----:B------:R-:W-:Y:S01]  /*0bc0*/  IMAD.HI R20, R20, 0x2, RZ ;  /* 0x0000000214147827 */ /* 0x000fe200078e02ff */
[----:B------:R-:W-:Y:S01]  /*0bd0*/  UIADD3 UR8, UP0, UR6, 0x2, URZ ;  /* 0x0000000206087890 */ /* 0x000fe2000ff1e03f */
[----:B------:R-:W-:Y:S01]  /*0be0*/  LOP3.LUT R74, R18, 0x8, RZ, 0xfc, !PT ;  /* 0x00000008124a7812 */ /* 0x000fe200078efcff */
[----:B------:R-:W-:Y:S01]  /*0bf0*/  UMOV UR10, 0xfffffffe ;  /* 0xfffffffe000a7882 */ /* 0x000fe20000000000 */
[----:B------:R-:W-:Y:S01]  /*0c00*/  IMAD R4, R21, 0x10, R2 ;  /* 0x0000001015047824 */ /* 0x000fe200078e0202 */
[----:B------:R-:W-:Y:S01]  /*0c10*/  IADD3.X R9, R5, UR5, R20, P0, P1 ;  /* 0x0000000505097c10 */ /* 0x000fe200087e2414 */
[----:B------:R-:W-:Y:S01]  /*0c20*/  IMAD R5, R8, 0x8, R7 ;  /* 0x0000000808057824 */ /* 0x000fe200078e0207 */
[-C--:B------:R-:W-:Y:S01]  /*0c30*/  LEA R16, P0, R6, R11.reuse, 0x1 ;  /* 0x0000000b06107211 */ /* 0x080fe200078008ff */
[----:B------:R-:W-:Y:S01]  /*0c40*/  IMAD R3, R21, 0x10, R4 ;  /* 0x0000001015037824 */ /* 0x000fe200078e0204 */
[-C--:B------:R-:W-:Y:S01]  /*0c50*/  LEA R14, P1, R2, R11.reuse, 0x1 ;  /* 0x0000000b020e7211 */ /* 0x080fe200078208ff */
[----:B------:R-:W-:Y:S01]  /*0c60*/  IMAD R20, R8, 0x8, R5 ;  /* 0x0000000808147824 */ /* 0x000fe200078e0205 */
[-C--:B------:R-:W-:Y:S01]  /*0c70*/  LEA R12, P2, R4, R11.reuse, 0x1 ;  /* 0x0000000b040c7211 */ /* 0x080fe200078408ff */
[----:B------:R-:W-:Y:S01]  /*0c80*/  UMOV UR5, URZ ;  /* 0x0000003f00057c82 */ /* 0x000fe20008000000 */
[C---:B------:R-:W-:Y:S01]  /*0c90*/  LEA R10, P3, R3.reuse, R11, 0x1 ;  /* 0x0000000b030a7211 */ /* 0x040fe200078608ff */
[----:B------:R-:W-:Y:S01]  /*0ca0*/  UIADD3.X UR9, UR5, 0x40000040, URZ, UP0, !UPT ;  /* 0x4000004005097890 */ /* 0x000fe200087fe43f */
[-C--:B------:R-:W-:Y:S01]  /*0cb0*/  LEA.HI.X.SX32 R17, R6, R9.reuse, 0x1, P0 ;  /* 0x0000000906117211 */ /* 0x080fe200000f0eff */
[----:B------:R-:W-:Y:S01]  /*0cc0*/  UMOV UR11, 0x7fffffdf ;  /* 0x7fffffdf000b7882 */ /* 0x000fe20000000000 */
[-C--:B------:R-:W-:Y:S01]  /*0cd0*/  LEA.HI.X.SX32 R11, R3, R9.reuse, 0x1, P3 ;  /* 0x00000009030b7211 */ /* 0x080fe200018f0eff */
[----:B------:R-:W-:Y:S01]  /*0ce0*/  IMAD R3, R8, 0x8, R20 ;  /* 0x0000000808037824 */ /* 0x000fe200078e0214 */
[-C--:B------:R-:W-:Y:S01]  /*0cf0*/  LEA.HI.X.SX32 R15, R2, R9.reuse, 0x1, P1 ;  /* 0x00000009020f7211 */ /* 0x080fe200008f0eff */
[----:B------:R-:W-:Y:S01]  /*0d00*/  UMOV UR7, URZ ;  /* 0x0000003f00077c82 */ /* 0x000fe20008000000 */
[-C--:B------:R-:W-:Y:S01]  /*0d10*/  LEA R8, P0, R7, R24.reuse, 0x1 ;  /* 0x0000001807087211 */ /* 0x080fe200078008ff */
[----:B------:R-:W-:Y:S01]  /*0d20*/  UMOV UR18, UR8 ;  /* 0x0000000800127c82 */ /* 0x000fe20008000000 */
[----:B------:R-:W-:Y:S01]  /*0d30*/  LEA.HI.X.SX32 R13, R4, R9, 0x1, P2 ;  /* 0x00000009040d7211 */ /* 0x000fe200010f0eff */
[----:B------:R-:W-:Y:S01]  /*0d40*/  UMOV UR19, UR9 ;  /* 0x0000000900137c82 */ /* 0x000fe20008000000 */
[-C--:B------:R-:W-:Y:S01]  /*0d50*/  LEA R6, P1, R5, R24.reuse, 0x1 ;  /* 0x0000001805067211 */ /* 0x080fe200078208ff */
[----:B------:R-:W-:Y:S01]  /*0d60*/  UMOV UR4, URZ ;  /* 0x0000003f00047c82 */ /* 0x000fe20008000000 */
[CC--:B------:R-:W-:Y:S01]  /*0d70*/  LEA R4, P2, R20.reuse, R24.reuse, 0x1 ;  /* 0x0000001814047211 */ /* 0x0c0fe200078408ff */
[----:B------:R-:W-:Y:S01]  /*0d80*/  UIADD3.64 UR10, UR6, -UR10, URZ ;  /* 0x8000000a060a7297 */ /* 0x000fe2000fffe03f */
[----:B------:R-:W-:Y:S01]  /*0d90*/  LEA R2, P3, R3, R24, 0x1 ;  /* 0x0000001803027211 */ /* 0x000fe200078608ff */
[----:B------:R-:W-:Y:S01]  /*0da0*/  UIADD3.64 UR22, UR18, 0x2, URZ ;  /* 0x0000000212167897 */ /* 0x000fe2000fffe03f */
[-C--:B------:R-:W-:Y:S01]  /*0db0*/  LEA.HI.X.SX32 R9, R7, R26.reuse, 0x1, P0 ;  /* 0x0000001a07097211 */ /* 0x080fe200000f0eff */
[----:B------:R-:W-:Y:S01]  /*0dc0*/  UIADD3.64 UR26, UR18, 0x4, URZ ;  /* 0x00000004121a7897 */ /* 0x000fe2000fffe03f */
[-C--:B------:R-:W-:Y:S01]  /*0dd0*/  LEA.HI.X.SX32 R7, R5, R26.reuse, 0x1, P1 ;  /* 0x0000001a05077211 */ /* 0x080fe200008f0eff */
[----:B------:R-:W-:Y:S01]  /*0de0*/  ULDC UR21, c[0x0][0x238] ;  /* 0x00008e0000157ab9 */ /* 0x000fe20000000800 */
[-C--:B------:R-:W-:Y:S01]  /*0df0*/  LEA.HI.X.SX32 R5, R20, R26.reuse, 0x1, P2 ;  /* 0x0000001a14057211 */ /* 0x080fe200010f0eff */
[----:B------:R-:W-:Y:S01]  /*0e00*/  IMAD.MOV.U32 R20, RZ, RZ, -0x800000 ;  /* 0xff800000ff147424 */ /* 0x000fe200078e00ff */
[----:B------:R-:W-:-:S07]  /*0e10*/  LEA.HI.X.SX32 R3, R3, R26, 0x1, P3 ;  /* 0x0000001a03037211 */ /* 0x000fce00018f0eff */
.L_x_1:
[----:B------:R-:W-:-:S04]  /*0e20*/  IMAD.WIDE R24, R77, 0x2, R16 ;  /* 0x000000024d187825 */ /* 0x000fc800078e0210 */
[C---:B------:R-:W-:Y:S02]  /*0e30*/  IMAD.WIDE R26, R77.reuse, 0x2, R14 ;  /* 0x000000024d1a7825 */ /* 0x040fe400078e020e */
[----:B------:R-:W2:Y:S02]  /*0e40*/  LDG.E.U16 R25, desc[UR16][R24.64] ;  /* 0x0000001018197981 */ /* 0x000ea4000c1e1500 */
[C---:B------:R-:W-:Y:S02]  /*0e50*/  IMAD.WIDE R28, R77.reuse, 0x2, R12 ;  /* 0x000000024d1c7825 */ /* 0x040fe400078e020c */
[----:B------:R-:W3:Y:S02]  /*0e60*/  LDG.E.U16 R27, desc[UR16][R26.64] ;  /* 0x000000101a1b7981 */ /* 0x000ee4000c1e1500 */
[----:B------:R-:W-:Y:S02]  /*0e70*/  IMAD.WIDE R30, R77, 0x2, R10 ;  /* 0x000000024d1e7825 */ /* 0x000fe400078e020a */
[----:B------:R-:W4:Y:S04]  /*0e80*/  LDG.E.U16 R29, desc[UR16][R28.64] ;  /* 0x000000101c1d7981 */ /* 0x000f28000c1e1500 */
[----:B------:R-:W5:Y:S01]  /*0e90*/  LDG.E.U16 R31, desc[UR16][R30.64] ;  /* 0x000000101e1f7981 */ /* 0x000f62000c1e1500 */
[----:B------:R-:W-:Y:S01]  /*0ea0*/  BAR.SYNC.DEFER_BLOCKING 0x0 ;  /* 0x0000000000007b1d */ /* 0x000fe20000010000 */
[----:B------:R-:W-:-:S04]  /*0eb0*/  IMAD.WIDE R82, R75, 0x2, R8 ;  /* 0x000000024b527825 */ /* 0x000fc800078e0208 */
[----:B------:R-:W-:Y:S01]  /*0ec0*/  IMAD.WIDE R88, R75, 0x2, R6 ;  /* 0x000000024b587825 */ /* 0x000fe200078e0206 */
[----:B------:R-:W-:-:S04]  /*0ed0*/  USHF.L.U32 UR8, UR20, 0x6, URZ ;  /* 0x0000000614087899 */ /* 0x000fc8000800063f */
[----:B------:R-:W-:-:S04]  /*0ee0*/  ULOP3.LUT UR8, UR8, 0x300, URZ, 0xc0, !UPT ;  /* 0x0000030008087892 */ /* 0x000fc8000f8ec03f */
[----:B------:R-:W-:-:S04]  /*0ef0*/  ULEA.HI UR8, UR13, UR8, URZ, 0x1c ;  /* 0x000000080d087291 */ /* 0x000fc8000f8fe03f */
[----:B------:R-:W-:Y:S01]  /*0f00*/  ULOP3.LUT UR8, UR8, 0x3fff, URZ, 0xc0, !UPT ;  /* 0x00003fff08087892 */ /* 0x000fe2000f8ec03f */
[----:B------:R-:W-:Y:S01]  /*0f10*/  UMOV UR30, UR6 ;  /* 0x00000006001e7c82 */ /* 0x000fe20008000000 */
[----:B------:R-:W-:Y:S01]  /*0f20*/  UMOV UR31, 0x80000020 ;  /* 0x80000020001f7882 */ /* 0x000fe20000000000 */
[----:B------:R-:W-:-:S04]  /*0f30*/  UMOV UR29, 0x40000040 ;  /* 0x40000040001d7882 */ /* 0x000fc80000000000 */
[----:B------:R-:W-:Y:S01]  /*0f40*/  UMOV UR28, UR8 ;  /* 0x00000008001c7c82 */ /* 0x000fe20008000000 */
[----:B------:R-:W-:Y:S01]  /*0f50*/  UMOV UR14, 0x80 ;  /* 0x00000080000e7882 */ /* 0x000fe20000000000 */
[----:B------:R-:W-:Y:S01]  /*0f60*/  UMOV UR15, 0x40000040 ;  /* 0x40000040000f7882 */ /* 0x000fe20000000000 */
[----:B------:R-:W-:Y:S02]  /*0f70*/  UMOV UR9, URZ ;  /* 0x0000003f00097c82 */ /* 0x000fe40008000000 */
[----:B------:R-:W-:Y:S01]  /*0f80*/  UIADD3.64 UR8, UR8, UR14, URZ ;  /* 0x0000000e08087297 */ /* 0x000fe2000fffe03f */
[----:B--2---:R-:W-:Y:S04]  /*0f90*/  STS.U16 [R78+UR13+0x4000], R25 ;  /* 0x004000194e007988 */ /* 0x004fe8000800040d */
[----:B---3--:R-:W-:Y:S04]  /*0fa0*/  STS.U16 [R78+UR13+0x4400], R27 ;  /* 0x0044001b4e007988 */ /* 0x008fe8000800040d */
[----:B----4-:R-:W-:Y:S04]  /*0fb0*/  STS.U16 [R78+UR13+0x4800], R29 ;  /* 0x0048001d4e007988 */ /* 0x010fe8000800040d */
[----:B-----5:R0:W-:Y:S01]  /*0fc0*/  STS.U16 [R78+UR13+0x4c00], R31 ;  /* 0x004c001f4e007988 */ /* 0x0201e2000800040d */
[----:B------:R1:W-:Y:S06]  /*0fd0*/  MEMBAR.ALL.CTA ;  /* 0x0000000000007992 */ /* 0x0003ec0000008000 */
[----:B-1----:R-:W1:Y:S02]  /*0fe0*/  FENCE.VIEW.ASYNC.S ;  /* 0x00000000000073c6 */ /* 0x002e640000000000 */
[----:B-1----:R-:W-:Y:S06]  /*0ff0*/  BAR.SYNC.DEFER_BLOCKING 0x0 ;  /* 0x0000000000007b1d */ /* 0x002fec0000010000 */
[----:B------:R1:W2:Y:S04]  /*1000*/  LDG.E.U16 R87, desc[UR16][R82.64] ;  /* 0x0000001052577981 */ /* 0x0002a8000c1e1500 */
[----:B------:R3:W4:Y:S01]  /*1010*/  LDG.E.U16 R91, desc[UR16][R88.64] ;  /* 0x00000010585b7981 */ /* 0x000722000c1e1500 */
[----:B0-----:R-:W-:-:S06]  /*1020*/  WARPGROUP.ARRIVE ;  /* 0x00000000000079c5 */ /* 0x001fcc0000000000 */
[----:B------:R-:W-:Y:S01]  /*1030*/  HGMMA.64x64x16.F32.BF16 R24, gdesc[UR28].tnspA, RZ, !UPT ;  /* 0x20e000001c1879f0 */ /* 0x000fe2000c7018ff */
[----:B-1----:R-:W-:-:S04]  /*1040*/  IMAD.WIDE R82, R75, 0x2, R4 ;  /* 0x000000024b527825 */ /* 0x002fc800078e0204 */
[----:B---3--:R-:W-:Y:S02]  /*1050*/  IMAD.WIDE R88, R75, 0x2, R2 ;  /* 0x000000024b587825 */ /* 0x008fe400078e0202 */
[----:B------:R0:W3:Y:S04]  /*1060*/  LDG.E.U16 R83, desc[UR16][R82.64] ;  /* 0x0000001052537981 */ /* 0x0000e8000c1e1500 */
[----:B------:R1:W5:Y:S01]  /*1070*/  LDG.E.U16 R85, desc[UR16][R88.64] ;  /* 0x0000001058557981 */ /* 0x000362000c1e1500 */
[----:B------:R-:W-:Y:S01]  /*1080*/  HGMMA.64x64x16.F32.BF16 R24, gdesc[UR8].tnspA, R24, gsb0 ;  /* 0x20e00000081879f0 */ /* 0x000fe20008001818 */
[----:B------:R-:W-:-:S04]  /*1090*/  IADD3 R95, P2, R86, UR4, RZ ;  /* 0x00000004565f7c10 */ /* 0x000fc8000ff5e0ff */
[----:B------:R-:W-:Y:S01]  /*10a0*/  IADD3 R93, P4, R95, 0x9, RZ ;  /* 0x000000095f5d7810 */ /* 0x000fe20007f9e0ff */
[----:B0-----:R-:W-:-:S03]  /*10b0*/  IMAD.X R82, RZ, RZ, UR5, P2 ;  /* 0x00000005ff527e24 */ /* 0x001fc600090e06ff */
[C---:B------:R-:W-:Y:S01]  /*10c0*/  ISETP.GT.U32.AND P3, PT, R93.reuse, R18, PT ;  /* 0x000000125d00720c */ /* 0x040fe20003f64070 */
[--C-:B-1----:R-:W-:Y:S01]  /*10d0*/  IMAD.X R88, RZ, RZ, R82.reuse, P4 ;  /* 0x000000ffff587224 */ /* 0x102fe200020e0652 */
[----:B------:R-:W-:Y:S02]  /*10e0*/  ISETP.GT.U32.AND P0, PT, R93, R74, PT ;  /* 0x0000004a5d00720c */ /* 0x000fe40003f04070 */
[----:B------:R-:W-:Y:S02]  /*10f0*/  IADD3 R93, P6, R95, 0x10, RZ ;  /* 0x000000105f5d7810 */ /* 0x000fe40007fde0ff */
[C---:B------:R-:W-:Y:S02]  /*1100*/  ISETP.GT.U32.AND.EX P3, PT, R88.reuse, RZ, PT, P3 ;  /* 0x000000ff5800720c */ /* 0x040fe40003f64130 */
[----:B------:R-:W-:Y:S01]  /*1110*/  ISETP.GT.U32.AND.EX P0, PT, R88, RZ, PT, P0 ;  /* 0x000000ff5800720c */ /* 0x000fe20003f04100 */
[----:B------:R-:W-:Y:S01]  /*1120*/  IMAD.X R88, RZ, RZ, R82, P6 ;  /* 0x000000ffff587224 */ /* 0x000fe200030e0652 */
[----:B------:R-:W-:-:S02]  /*1130*/  ISETP.GT.U32.AND P5, PT, R93, R18, PT ;  /* 0x000000125d00720c */ /* 0x000fc40003fa4070 */
[----:B------:R-:W-:Y:S02]  /*1140*/  ISETP.GT.U32.AND P1, PT, R93, R74, PT ;  /* 0x0000004a5d00720c */ /* 0x000fe40003f24070 */
[----:B------:R-:W-:Y:S02]  /*1150*/  IADD3 R89, P4, R95, 0x11, RZ ;  /* 0x000000115f597810 */ /* 0x000fe40007f9e0ff */
[C---:B------:R-:W-:Y:S02]  /*1160*/  ISETP.GT.U32.AND.EX P5, PT, R88.reuse, RZ, PT, P5 ;  /* 0x000000ff5800720c */ /* 0x040fe40003fa4150 */
[----:B------:R-:W-:Y:S01]  /*1170*/  ISETP.GT.U32.AND.EX P1, PT, R88, RZ, PT, P1 ;  /* 0x000000ff5800720c */ /* 0x000fe20003f24110 */
[----:B------:R-:W-:Y:S01]  /*1180*/  IMAD.X R88, RZ, RZ, R82, P4 ;  /* 0x000000ffff587224 */ /* 0x000fe200020e0652 */
[C---:B------:R-:W-:Y:S02]  /*1190*/  ISETP.GT.U32.AND P2, PT, R89.reuse, R18, PT ;  /* 0x000000125900720c */ /* 0x040fe40003f44070 */
[----:B------:R-:W-:-:S02]  /*11a0*/  ISETP.GT.U32.AND P6, PT, R89, R74, PT ;  /* 0x0000004a5900720c */ /* 0x000fc40003fc4070 */
[----:B------:R-:W-:Y:S01]  /*11b0*/  ISETP.GT.U32.AND.EX P2, PT, R88, RZ, PT, P2 ;  /* 0x000000ff5800720c */ /* 0x000fe20003f44120 */
[----:B------:R-:W-:Y:S02]  /*11c0*/  WARPGROUP.DEPBAR.LE gsb0, 0x0 ;  /* 0x00008000000079c5 */ /* 0x000fe40000010000 */
[----:B------:R-:W-:Y:S01]  /*11d0*/  BAR.SYNC.DEFER_BLOCKING 0x0 ;  /* 0x0000000000007b1d */ /* 0x000fe20000010000 */
[----:B------:R-:W-:-:S05]  /*11e0*/  FMUL R29, R29, UR21 ;  /* 0x000000151d1d7c20 */ /* 0x000fca0008400000 */
[----:B------:R-:W-:Y:S01]  /*11f0*/  FSEL R29, R29, -INF , !P3 ;  /* 0xff8000001d1d7808 */ /* 0x000fe20005800000 */
[----:B------:R-:W-:Y:S01]  /*1200*/  FMUL R89, R34, UR21 ;  /* 0x0000001522597c20 */ /* 0x000fe20008400000 */
[----:B------:R-:W-:-:S04]  /*1210*/  ISETP.GT.U32.AND.EX P6, PT, R88, RZ, PT, P6 ;  /* 0x000000ff5800720c */ /* 0x000fc80003fc4160 */
[----:B------:R-:W-:Y:S01]  /*1220*/  FSEL R89, R89, -INF , !P1 ;  /* 0xff80000059597808 */ /* 0x000fe20004800000 */
[----:B------:R-:W-:Y:S01]  /*1230*/  FMUL R38, R38, UR21 ;  /* 0x0000001526267c20 */ /* 0x000fe20008400000 */
[----:B------:R-:W-:Y:S01]  /*1240*/  FMUL R39, R39, UR21 ;  /* 0x0000001527277c20 */ /* 0x000fe20008400000 */
[----:B------:R-:W-:Y:S01]  /*1250*/  FMUL R43, R43, UR21 ;  /* 0x000000152b2b7c20 */ /* 0x000fe20008400000 */
[----:B------:R-:W-:Y:S01]  /*1260*/  FMUL R97, R50, UR21 ;  /* 0x0000001532617c20 */ /* 0x000fe20008400000 */
[----:B------:R-:W-:Y:S01]  /*1270*/  FMUL R47, R47, UR21 ;  /* 0x000000152f2f7c20 */ /* 0x000fe20008400000 */
[----:B------:R-:W-:Y:S01]  /*1280*/  LOP3.LUT R103, R95, 0x38, RZ, 0xfc, !PT ;  /* 0x000000385f677812 */ /* 0x000fe200078efcff */
[----:B------:R-:W-:Y:S01]  /*1290*/  FMUL R54, R54, UR21 ;  /* 0x0000001536367c20 */ /* 0x000fe20008400000 */
[----:B------:R-:W-:Y:S01]  /*12a0*/  FMUL R99, R27, UR21 ;  /* 0x000000151b637c20 */ /* 0x000fe20008400000 */
[C---:B------:R-:W-:Y:S02]  /*12b0*/  LOP3.LUT R101, R95.reuse, 0x39, RZ, 0xfc, !PT ;  /* 0x000000395f657812 */ /* 0x040fe400078efcff */
[----:B------:R-:W-:Y:S01]  /*12c0*/  LOP3.LUT R105, R95, 0x20, RZ, 0xfc, !PT ;  /* 0x000000205f697812 */ /* 0x000fe200078efcff */
[----:B------:R-:W-:Y:S01]  /*12d0*/  FMUL R55, R55, UR21 ;  /* 0x0000001537377c20 */ /* 0x000fe20008400000 */
[----:B------:R-:W-:Y:S01]  /*12e0*/  FMUL R93, R46, UR21 ;  /* 0x000000152e5d7c20 */ /* 0x000fe20008400000 */
[----:B--2---:R0:W-:Y:S02]  /*12f0*/  STS.U16 [R76+UR13+0x4000], R87 ;  /* 0x004000574c007988 */ /* 0x0041e4000800040d */
[----:B0-----:R-:W-:Y:S01]  /*1300*/  FMUL R87, R31, UR21 ;  /* 0x000000151f577c20 */ /* 0x001fe20008400000 */
[----:B------:R-:W-:-:S04]  /*1310*/  IADD3 R31, P3, R95, 0x18, RZ ;  /* 0x000000185f1f7810 */ /* 0x000fc80007f7e0ff */
[----:B------:R-:W-:Y:S02]  /*1320*/  FSEL R87, R87, -INF , !P0 ;  /* 0xff80000057577808 */ /* 0x000fe40004000000 */
[C---:B------:R-:W-:Y:S02]  /*1330*/  ISETP.GT.U32.AND P0, PT, R31.reuse, R18, PT ;  /* 0x000000121f00720c */ /* 0x040fe40003f04070 */
[----:B------:R-:W-:Y:S01]  /*1340*/  ISETP.GT.U32.AND P4, PT, R31, R74, PT ;  /* 0x0000004a1f00720c */ /* 0x000fe20003f84070 */
[----:B------:R-:W-:Y:S01]  /*1350*/  FMUL R31, R32, UR21 ;  /* 0x00000015201f7c20 */ /* 0x000fe20008400000 */
[----:B------:R-:W-:Y:S01]  /*1360*/  FMUL R32, R33, UR21 ;  /* 0x0000001521207c20 */ /* 0x000fe20008400000 */
[----:B----4-:R0:W-:Y:S03]  /*1370*/  STS.U16 [R76+UR13+0x4400], R91 ;  /* 0x0044005b4c007988 */ /* 0x0101e6000800040d */
[----:B------:R-:W-:-:S02]  /*1380*/  FSEL R31, R31, -INF , !P5 ;  /* 0xff8000001f1f7808 */ /* 0x000fc40006800000 */
[----:B------:R-:W-:Y:S01]  /*1390*/  IADD3 R33, P5, R95, 0x19, RZ ;  /* 0x000000195f217810 */ /* 0x000fe20007fbe0ff */
[----:B------:R-:W-:Y:S01]  /*13a0*/  IMAD.X R34, RZ, RZ, R82, P3 ;  /* 0x000000ffff227224 */ /* 0x000fe200018e0652 */
[----:B------:R-:W-:Y:S02]  /*13b0*/  FSEL R32, R32, -INF , !P2 ;  /* 0xff80000020207808 */ /* 0x000fe40005000000 */
[----:B------:R-:W-:Y:S01]  /*13c0*/  ISETP.GT.U32.AND P1, PT, R33, R18, PT ;  /* 0x000000122100720c */ /* 0x000fe20003f24070 */
[----:B0-----:R-:W-:Y:S01]  /*13d0*/  FMUL R91, R35, UR21 ;  /* 0x00000015235b7c20 */ /* 0x001fe20008400000 */
[----:B------:R-:W-:Y:S02]  /*13e0*/  ISETP.GT.U32.AND P2, PT, R33, R74, PT ;  /* 0x0000004a2100720c */ /* 0x000fe40003f44070 */
[----:B------:R-:W-:Y:S02]  /*13f0*/  LOP3.LUT R33, R95, 0x21, RZ, 0xfc, !PT ;  /* 0x000000215f217812 */ /* 0x000fe400078efcff */
[----:B------:R-:W-:-:S02]  /*1400*/  FSEL R91, R91, -INF , !P6 ;  /* 0xff8000005b5b7808 */ /* 0x000fc40007000000 */
[C---:B------:R-:W-:Y:S02]  /*1410*/  ISETP.GT.U32.AND.EX P0, PT, R34.reuse, RZ, PT, P0 ;  /* 0x000000ff2200720c */ /* 0x040fe40003f04100 */
[----:B------:R-:W-:Y:S01]  /*1420*/  ISETP.GT.U32.AND.EX P4, PT, R34, RZ, PT, P4 ;  /* 0x000000ff2200720c */ /* 0x000fe20003f84140 */
[----:B------:R-:W-:Y:S01]  /*1430*/  IMAD.X R34, RZ, RZ, R82, P5 ;  /* 0x000000ffff227224 */ /* 0x000fe200028e0652 */
[C---:B------:R-:W-:Y:S02]  /*1440*/  ISETP.GT.U32.AND P6, PT, R33.reuse, R74, PT ;  /* 0x0000004a2100720c */ /* 0x040fe40003fc4070 */
[----:B------:R-:W-:Y:S01]  /*1450*/  ISETP.GT.U32.AND P3, PT, R33, R18, PT ;  /* 0x000000122100720c */ /* 0x000fe20003f64070 */
[----:B------:R-:W-:Y:S01]  /*1460*/  FMUL R33, R36, UR21 ;  /* 0x0000001524217c20 */ /* 0x000fe20008400000 */
[----:B------:R-:W-:Y:S02]  /*1470*/  LOP3.LUT R35, R95, 0x28, RZ, 0xfc, !PT ;  /* 0x000000285f237812 */ /* 0x000fe400078efcff */
[----:B------:R-:W-:-:S02]  /*1480*/  ISETP.GT.U32.AND.EX P1, PT, R34, RZ, PT, P1 ;  /* 0x000000ff2200720c */ /* 0x000fc40003f24110 */
[----:B------:R-:W-:Y:S01]  /*1490*/  ISETP.GT.U32.AND.EX P2, PT, R34, RZ, PT, P2 ;  /* 0x000000ff2200720c */ /* 0x000fe20003f44120 */
[----:B------:R-:W-:Y:S01]  /*14a0*/  FMUL R34, R37, UR21 ;  /* 0x0000001525227c20 */ /* 0x000fe20008400000 */
[----:B------:R-:W-:Y:S02]  /*14b0*/  FSEL R33, R33, -INF , !P0 ;  /* 0xff80000021217808 */ /* 0x000fe40004000000 */
[C---:B------:R-:W-:Y:S02]  /*14c0*/  ISETP.GT.U32.AND P5, PT, R35.reuse, R74, PT ;  /* 0x0000004a2300720c */ /* 0x040fe40003fa4070 */
[----:B------:R-:W-:Y:S02]  /*14d0*/  ISETP.GT.U32.AND P0, PT, R35, R18, PT ;  /* 0x000000122300720c */ /* 0x000fe40003f04070 */
[----:B------:R-:W-:Y:S02]  /*14e0*/  FSEL R37, R38, -INF , !P4 ;  /* 0xff80000026257808 */ /* 0x000fe40006000000 */
[----:B------:R-:W-:-:S02]  /*14f0*/  IADD3 R35, P4, R95, 0x8, RZ ;  /* 0x000000085f237810 */ /* 0x000fc40007f9e0ff */
[----:B------:R-:W-:Y:S02]  /*1500*/  FSEL R34, R34, -INF , !P1 ;  /* 0xff80000022227808 */ /* 0x000fe40004800000 */
[----:B------:R-:W-:Y:S02]  /*1510*/  ISETP.GT.U32.AND P1, PT, R35, R18, PT ;  /* 0x000000122300720c */ /* 0x000fe40003f24070 */
[----:B------:R-:W-:Y:S01]  /*1520*/  LOP3.LUT R35, R95, 0x29, RZ, 0xfc, !PT ;  /* 0x000000295f237812 */ /* 0x000fe200078efcff */
[----:B------:R-:W-:Y:S01]  /*1530*/  IMAD.X R36, RZ, RZ, R82, P4 ;  /* 0x000000ffff247224 */ /* 0x000fe200020e0652 */
[----:B------:R-:W-:Y:S02]  /*1540*/  FSEL R39, R39, -INF , !P2 ;  /* 0xff80000027277808 */ /* 0x000fe40005000000 */
[C---:B------:R-:W-:Y:S02]  /*1550*/  ISETP.GT.U32.AND P2, PT, R35.reuse, R74, PT ;  /* 0x0000004a2300720c */ /* 0x040fe40003f44070 */
[----:B------:R-:W-:Y:S01]  /*1560*/  ISETP.GT.U32.AND P4, PT, R35, R18, PT ;  /* 0x000000122300720c */ /* 0x000fe20003f84070 */
[----:B------:R-:W-:Y:S01]  /*1570*/  FMUL R35, R28, UR21 ;  /* 0x000000151c237c20 */ /* 0x000fe20008400000 */
[----:B------:R-:W-:Y:S01]  /*1580*/  FMUL R28, R41, UR21 ;  /* 0x00000015291c7c20 */ /* 0x000fe20008400000 */
[----:B------:R-:W-:-:S02]  /*1590*/  ISETP.GT.U32.AND.EX P1, PT, R36, RZ, PT, P1 ;  /* 0x000000ff2400720c */ /* 0x000fc40003f24110 */
[----:B------:R-:W-:Y:S02]  /*15a0*/  ISETP.GT.U32.AND.EX P3, PT, R82, RZ, PT, P3 ;  /* 0x000000ff5200720c */ /* 0x000fe40003f64130 */
[----:B------:R-:W-:Y:S02]  /*15b0*/  LOP3.LUT R41, R95, 0x30, RZ, 0xfc, !PT ;  /* 0x000000305f297812 */ /* 0x000fe400078efcff */
[----:B------:R-:W-:Y:S02]  /*15c0*/  FSEL R35, R35, -INF , !P1 ;  /* 0xff80000023237808 */ /* 0x000fe40004800000 */
[----:B------:R-:W-:Y:S02]  /*15d0*/  FSEL R28, R28, -INF , !P3 ;  /* 0xff8000001c1c7808 */ /* 0x000fe40005800000 */
[C---:B------:R-:W-:Y:S02]  /*15e0*/  ISETP.GT.U32.AND P1, PT, R41.reuse, R74, PT ;  /* 0x0000004a2900720c */ /* 0x040fe40003f24070 */
[----:B------:R-:W-:-:S02]  /*15f0*/  ISETP.GT.U32.AND P3, PT, R41, R18, PT ;  /* 0x000000122900720c */ /* 0x000fc40003f64070 */
[C---:B------:R-:W-:Y:S02]  /*1600*/  ISETP.GT.U32.AND.EX P6, PT, R82.reuse, RZ, PT, P6 ;  /* 0x000000ff5200720c */ /* 0x040fe40003fc4160 */
[----:B------:R-:W-:Y:S02]  /*1610*/  LOP3.LUT R41, R95, 0x31, RZ, 0xfc, !PT ;  /* 0x000000315f297812 */ /* 0x000fe400078efcff */
[----:B------:R-:W-:Y:S02]  /*1620*/  FSEL R43, R43, -INF , !P6 ;  /* 0xff8000002b2b7808 */ /* 0x000fe40007000000 */
[----:B------:R-:W-:Y:S01]  /*1630*/  ISETP.GT.U32.AND P6, PT, R41, R74, PT ;  /* 0x0000004a2900720c */ /* 0x000fe20003fc4070 */
[----:B------:R-:W-:Y:S01]  /*1640*/  FMUL R36, R51, UR21 ;  /* 0x0000001533247c20 */ /* 0x000fe20008400000 */
[C---:B------:R-:W-:Y:S02]  /*1650*/  ISETP.GT.U32.AND.EX P1, PT, R82.reuse, RZ, PT, P1 ;  /* 0x000000ff5200720c */ /* 0x040fe40003f24110 */
[----:B------:R-:W-:-:S02]  /*1660*/  ISETP.GT.U32.AND.EX P2, PT, R82, RZ, PT, P2 ;  /* 0x000000ff5200720c */ /* 0x000fc40003f44120 */
[----:B------:R-:W-:Y:S02]  /*1670*/  ISETP.GT.U32.AND.EX P6, PT, R82, RZ, PT, P6 ;  /* 0x000000ff5200720c */ /* 0x000fe40003fc4160 */
[----:B------:R-:W-:Y:S02]  /*1680*/  FSEL R97, R97, -INF , !P1 ;  /* 0xff80000061617808 */ /* 0x000fe40004800000 */
[----:B------:R-:W-:Y:S02]  /*1690*/  FSEL R51, R47, -INF , !P2 ;  /* 0xff8000002f337808 */ /* 0x000fe40005000000 */
[-C--:B------:R-:W-:Y:S02]  /*16a0*/  ISETP.GT.U32.AND P1, PT, R103, R74.reuse, PT ;  /* 0x0000004a6700720c */ /* 0x080fe40003f24070 */
[----:B------:R-:W-:Y:S02]  /*16b0*/  FSEL R47, R36, -INF , !P6 ;  /* 0xff800000242f7808 */ /* 0x000fe40007000000 */
[----:B------:R-:W-:-:S02]  /*16c0*/  ISETP.GE.U32.AND P6, PT, R95, R74, PT ;  /* 0x0000004a5f00720c */ /* 0x000fc40003fc6070 */
[C---:B------:R-:W-:Y:S02]  /*16d0*/  ISETP.GT.U32.AND.EX P1, PT, R82.reuse, RZ, PT, P1 ;  /* 0x000000ff5200720c */ /* 0x040fe40003f24110 */
[C---:B------:R-:W-:Y:S02]  /*16e0*/  ISETP.GT.U32.AND P2, PT, R95.reuse, R74, PT ;  /* 0x0000004a5f00720c */ /* 0x040fe40003f44070 */
[----:B------:R-:W-:Y:S01]  /*16f0*/  ISETP.GE.U32.AND.EX P6, PT, R82, RZ, PT, P6 ;  /* 0x000000ff5200720c */ /* 0x000fe20003fc6160 */
[----:B------:R-:W-:Y:S01]  /*1700*/  FMUL R36, R26, UR21 ;  /* 0x000000151a247c20 */ /* 0x000fe20008400000 */
[----:B------:R-:W-:Y:S02]  /*1710*/  FSEL R27, R54, -INF , !P1 ;  /* 0xff800000361b7808 */ /* 0x000fe40004800000 */
[----:B------:R-:W-:Y:S02]  /*1720*/  ISETP.GT.U32.AND.EX P2, PT, R82, RZ, PT, P2 ;  /* 0x000000ff5200720c */ /* 0x000fe40003f44120 */
[----:B------:R-:W-:-:S02]  /*1730*/  ISETP.GT.U32.AND P1, PT, R95, R18, PT ;  /* 0x000000125f00720c */ /* 0x000fc40003f24070 */
[----:B------:R-:W-:Y:S02]  /*1740*/  FSEL R99, R99, -INF , !P6 ;  /* 0xff80000063637808 */ /* 0x000fe40007000000 */
[----:B------:R-:W-:Y:S01]  /*1750*/  ISETP.GE.U32.AND P6, PT, R95, R18, PT ;  /* 0x000000125f00720c */ /* 0x000fe20003fc6070 */
[----:B------:R-:W-:Y:S01]  /*1760*/  FMUL R95, R30, UR21 ;  /* 0x000000151e5f7c20 */ /* 0x000fe20008400000 */
[----:B------:R-:W-:Y:S02]  /*1770*/  FSEL R36, R36, -INF , !P2 ;  /* 0xff80000024247808 */ /* 0x000fe40005000000 */
[----:B------:R-:W-:Y:S02]  /*1780*/  ISETP.GT.U32.AND.EX P1, PT, R82, RZ, PT, P1 ;  /* 0x000000ff5200720c */ /* 0x000fe40003f24110 */
[----:B------:R-:W-:Y:S02]  /*1790*/  FMNMX R26, R36, R99, !PT ;  /* 0x00000063241a7209 */ /* 0x000fe40007800000 */
[----:B------:R-:W-:-:S04]  /*17a0*/  FSEL R95, R95, -INF , !P1 ;  /* 0xff8000005f5f7808 */ /* 0x000fc80004800000 */
[----:B------:R-:W-:Y:S02]  /*17b0*/  FMNMX R26, R95, R26, !PT ;  /* 0x0000001a5f1a7209 */ /* 0x000fe40007800000 */
[----:B------:R-:W-:Y:S02]  /*17c0*/  ISETP.GT.U32.AND P2, PT, R101, R74, PT ;  /* 0x0000004a6500720c */ /* 0x000fe40003f44070 */
[----:B------:R-:W-:Y:S02]  /*17d0*/  FMNMX R26, R87, R26, !PT ;  /* 0x0000001a571a7209 */ /* 0x000fe40007800000 */
[C---:B------:R-:W-:Y:S02]  /*17e0*/  ISETP.GT.U32.AND.EX P2, PT, R82.reuse, RZ, PT, P2 ;  /* 0x000000ff5200720c */ /* 0x040fe40003f44120 */
[----:B------:R-:W-:Y:S02]  /*17f0*/  FMNMX R26, R89, R26, !PT ;  /* 0x0000001a591a7209 */ /* 0x000fe40007800000 */
[----:B------:R-:W-:-:S02]  /*1800*/  ISETP.GT.U32.AND.EX P5, PT, R82, RZ, PT, P5 ;  /* 0x000000ff5200720c */ /* 0x000fc40003fa4150 */
[----:B------:R-:W-:Y:S02]  /*1810*/  FSEL R55, R55, -INF , !P2 ;  /* 0xff80000037377808 */ /* 0x000fe40005000000 */
[----:B------:R-:W-:Y:S02]  /*1820*/  ISETP.GT.U32.AND P2, PT, R105, R74, PT ;  /* 0x0000004a6900720c */ /* 0x000fe40003f44070 */
[----:B------:R-:W-:Y:S02]  /*1830*/  FMNMX R26, R91, R26, !PT ;  /* 0x0000001a5b1a7209 */ /* 0x000fe40007800000 */
[----:B------:R-:W-:Y:S02]  /*1840*/  FSEL R93, R93, -INF , !P5 ;  /* 0xff8000005d5d7808 */ /* 0x000fe40006800000 */
[----:B------:R-:W-:Y:S01]  /*1850*/  ISETP.GT.U32.AND P5, PT, R41, R18, PT ;  /* 0x000000122900720c */ /* 0x000fe20003fa4070 */
[----:B------:R-:W-:Y:S01]  /*1860*/  FMUL R41, R42, UR21 ;  /* 0x000000152a297c20 */ /* 0x000fe20008400000 */
[----:B------:R-:W-:-:S02]  /*1870*/  ISETP.GT.U32.AND.EX P2, PT, R82, RZ, PT, P2 ;  /* 0x000000ff5200720c */ /* 0x000fc40003f44120 */
[----:B------:R-:W-:Y:S02]  /*1880*/  FMNMX R26, R37, R26, !PT ;  /* 0x0000001a251a7209 */ /* 0x000fe40007800000 */
[----:B------:R-:W-:Y:S02]  /*1890*/  FSEL R41, R41, -INF , !P2 ;  /* 0xff80000029297808 */ /* 0x000fe40005000000 */
[----:B------:R-:W-:-:S04]  /*18a0*/  FMNMX R26, R39, R26, !PT ;  /* 0x0000001a271a7209 */ /* 0x000fc80007800000 */
[----:B------:R-:W-:-:S04]  /*18b0*/  FMNMX R26, R41, R26, !PT ;  /* 0x0000001a291a7209 */ /* 0x000fc80007800000 */
[----:B------:R-:W-:-:S04]  /*18c0*/  FMNMX R26, R43, R26, !PT ;  /* 0x0000001a2b1a7209 */ /* 0x000fc80007800000 */
[----:B------:R-:W-:-:S04]  /*18d0*/  FMNMX R26, R93, R26, !PT ;  /* 0x0000001a5d1a7209 */ /* 0x000fc80007800000 */
[----:B------:R-:W-:-:S04]  /*18e0*/  FMNMX R26, R51, R26, !PT ;  /* 0x0000001a331a7209 */ /* 0x000fc80007800000 */
[----:B------:R-:W-:-:S04]  /*18f0*/  FMNMX R26, R97, R26, !PT ;  /* 0x0000001a611a7209 */ /* 0x000fc80007800000 */
[----:B------:R-:W-:Y:S01]  /*1900*/  FMNMX R26, R47, R26, !PT ;  /* 0x0000001a2f1a7209 */ /* 0x000fe20007800000 */
[----:B------:R-:W-:-:S03]  /*1910*/  FMUL R24, R24, UR21 ;  /* 0x0000001518187c20 */ /* 0x000fc60008400000 */
[----:B------:R-:W-:-:S04]  /*1920*/  FMNMX R26, R27, R26, !PT ;  /* 0x0000001a1b1a7209 */ /* 0x000fc80007800000 */
[----:B------:R-:W-:Y:S02]  /*1930*/  FMNMX R30, R55, R26, !PT ;  /* 0x0000001a371e7209 */ /* 0x000fe40007800000 */
[----:B------:R-:W-:Y:S02]  /*1940*/  FSEL R24, R24, -INF , !P1 ;  /* 0xff80000018187808 */ /* 0x000fe40004800000 */
[----:B------:R-:W-:Y:S02]  /*1950*/  ISETP.GT.U32.AND P1, PT, R101, R18, PT ;  /* 0x000000126500720c */ /* 0x000fe40003f24070 */
[----:B------:R-:W0:Y:S01]  /*1960*/  SHFL.BFLY PT, R101, R30, 0x2, 0x1f ;  /* 0x0c401f001e657f89 */ /* 0x000e2200000e0000 */
[----:B------:R-:W-:Y:S01]  /*1970*/  FMUL R25, R25, UR21 ;  /* 0x0000001519197c20 */ /* 0x000fe20008400000 */
[----:B------:R-:W-:-:S04]  /*1980*/  ISETP.GE.U32.AND.EX P6, PT, R82, RZ, PT, P6 ;  /* 0x000000ff5200720c */ /* 0x000fc80003fc6160 */
[----:B------:R-:W-:Y:S02]  /*1990*/  FSEL R25, R25, -INF , !P6 ;  /* 0xff80000019197808 */ /* 0x000fe40007000000 */
[----:B0-----:R-:W-:-:S05]  /*19a0*/  FMNMX R101, R30, R101, !PT ;  /* 0x000000651e657209 */ /* 0x001fca0007800000 */
[----:B------:R-:W0:Y:S01]  /*19b0*/  SHFL.BFLY PT, R38, R101, 0x1, 0x1f ;  /* 0x0c201f0065267f89 */ /* 0x000e2200000e0000 */
[----:B------:R-:W-:-:S04]  /*19c0*/  FMNMX R26, R24, R25, !PT ;  /* 0x00000019181a7209 */ /* 0x000fc80007800000 */
[----:B------:R-:W-:-:S04]  /*19d0*/  FMNMX R26, R35, R26, !PT ;  /* 0x0000001a231a7209 */ /* 0x000fc80007800000 */
[----:B------:R-:W-:Y:S02]  /*19e0*/  FMNMX R26, R29, R26, !PT ;  /* 0x0000001a1d1a7209 */ /* 0x000fe40007800000 */
[----:B------:R-:W-:-:S04]  /*19f0*/  ISETP.GT.U32.AND P6, PT, R105, R18, PT ;  /* 0x000000126900720c */ /* 0x000fc80003fc4070 */
[----:B------:R-:W-:Y:S02]  /*1a00*/  ISETP.GT.U32.AND.EX P6, PT, R82, RZ, PT, P6 ;  /* 0x000000ff5200720c */ /* 0x000fe40003fc4160 */
[----:B0-----:R-:W-:Y:S02]  /*1a10*/  FMNMX R38, R101, R38, !PT ;  /* 0x0000002665267209 */ /* 0x001fe40007800000 */
[----:B------:R-:W-:Y:S01]  /*1a20*/  FMNMX R101, R31, R26, !PT ;  /* 0x0000001a1f657209 */ /* 0x000fe20007800000 */
[----:B------:R-:W-:-:S03]  /*1a30*/  FMUL R26, R40, UR21 ;  /* 0x00000015281a7c20 */ /* 0x000fc60008400000 */
[----:B------:R-:W-:Y:S02]  /*1a40*/  FMNMX R30, R32, R101, !PT ;  /* 0x00000065201e7209 */ /* 0x000fe40007800000 */
[----:B------:R-:W-:Y:S02]  /*1a50*/  FMNMX R40, R38, R79, !PT ;  /* 0x0000004f26287209 */ /* 0x000fe40007800000 */
[----:B------:R-:W-:Y:S02]  /*1a60*/  FMNMX R101, R33, R30, !PT ;  /* 0x0000001e21657209 */ /* 0x000fe40007800000 */
[----:B------:R-:W-:Y:S02]  /*1a70*/  FSEL R26, R26, -INF , !P6 ;  /* 0xff8000001a1a7808 */ /* 0x000fe40007000000 */
[----:B------:R-:W-:Y:S01]  /*1a80*/  FMNMX R101, R34, R101, !PT ;  /* 0x0000006522657209 */ /* 0x000fe20007800000 */
[----:B------:R-:W-:Y:S01]  /*1a90*/  FMUL R44, R44, UR21 ;  /* 0x000000152c2c7c20 */ /* 0x000fe20008400000 */
[----:B------:R-:W-:Y:S01]  /*1aa0*/  FADD R36, R36, -R40 ;  /* 0x8000002824247221 */ /* 0x000fe20000000000 */
[----:B------:R-:W-:-:S02]  /*1ab0*/  ISETP.GT.U32.AND.EX P0, PT, R82, RZ, PT, P0 ;  /* 0x000000ff5200720c */ /* 0x000fc40003f04100 */
[----:B------:R-:W-:Y:S01]  /*1ac0*/  FMNMX R101, R26, R101, !PT ;  /* 0x000000651a657209 */ /* 0x000fe20007800000 */
[----:B------:R-:W-:Y:S01]  /*1ad0*/  FMUL R38, R45, UR21 ;  /* 0x000000152d267c20 */ /* 0x000fe20008400000 */
[----:B------:R-:W-:Y:S01]  /*1ae0*/  FMUL R30, R36, 1.4426950216293334961 ;  /* 0x3fb8aa3b241e7820 */ /* 0x000fe20000400000 */
[----:B------:R-:W-:Y:S02]  /*1af0*/  ISETP.GT.U32.AND.EX P4, PT, R82, RZ, PT, P4 ;  /* 0x000000ff5200720c */ /* 0x000fe40003f84140 */
[----:B------:R-:W-:Y:S02]  /*1b00*/  FSEL R36, R44, -INF , !P0 ;  /* 0xff8000002c247808 */ /* 0x000fe40004000000 */
[----:B------:R-:W-:Y:S01]  /*1b10*/  FMNMX R101, R28, R101, !PT ;  /* 0x000000651c657209 */ /* 0x000fe20007800000 */
[----:B------:R-:W-:Y:S01]  /*1b20*/  FMUL R48, R48, UR21 ;  /* 0x0000001530307c20 */ /* 0x000fe20008400000 */
[----:B------:R-:W-:Y:S02]  /*1b30*/  ISETP.GT.U32.AND.EX P3, PT, R82, RZ, PT, P3 ;  /* 0x000000ff5200720c */ /* 0x000fe40003f64130 */
[----:B------:R-:W-:-:S02]  /*1b40*/  FSEL R38, R38, -INF , !P4 ;  /* 0xff80000026267808 */ /* 0x000fc40006000000 */
[----:B------:R-:W-:Y:S01]  /*1b50*/  FMNMX R101, R36, R101, !PT ;  /* 0x0000006524657209 */ /* 0x000fe20007800000 */
[----:B------:R-:W-:Y:S01]  /*1b60*/  FMUL R50, R49, UR21 ;  /* 0x0000001531327c20 */ /* 0x000fe20008400000 */
[----:B------:R-:W-:Y:S02]  /*1b70*/  ISETP.GT.U32.AND P2, PT, R103, R18, PT ;  /* 0x000000126700720c */ /* 0x000fe40003f44070 */
[----:B------:R-:W-:Y:S02]  /*1b80*/  ISETP.GT.U32.AND.EX P5, PT, R82, RZ, PT, P5 ;  /* 0x000000ff5200720c */ /* 0x000fe40003fa4150 */
[----:B------:R-:W-:Y:S02]  /*1b90*/  FSEL R44, R48, -INF , !P3 ;  /* 0xff800000302c7808 */ /* 0x000fe40005800000 */
[----:B------:R-:W-:Y:S01]  /*1ba0*/  FMNMX R101, R38, R101, !PT ;  /* 0x0000006526657209 */ /* 0x000fe20007800000 */
[----:B------:R-:W-:Y:S01]  /*1bb0*/  FMUL R49, R52, UR21 ;  /* 0x0000001534317c20 */ /* 0x000fe20008400000 */
[----:B------:R-:W-:-:S02]  /*1bc0*/  ISETP.GT.U32.AND.EX P2, PT, R82, RZ, PT, P2 ;  /* 0x000000ff5200720c */ /* 0x000fc40003f44120 */
[----:B------:R-:W-:Y:S02]  /*1bd0*/  FSEL R50, R50, -INF , !P5 ;  /* 0xff80000032327808 */ /* 0x000fe40006800000 */
[----:B------:R-:W-:Y:S01]  /*1be0*/  FMNMX R101, R44, R101, !PT ;  /* 0x000000652c657209 */ /* 0x000fe20007800000 */
[----:B------:R-:W-:Y:S01]  /*1bf0*/  FMUL R48, R53, UR21 ;  /* 0x0000001535307c20 */ /* 0x000fe20008400000 */
[----:B------:R-:W-:Y:S02]  /*1c00*/  ISETP.GT.U32.AND.EX P1, PT, R82, RZ, PT, P1 ;  /* 0x000000ff5200720c */ /* 0x000fe40003f24110 */
[----:B------:R-:W-:Y:S02]  /*1c10*/  FSEL R49, R49, -INF , !P2 ;  /* 0xff80000031317808 */ /* 0x000fe40005000000 */
[----:B------:R-:W-:Y:S02]  /*1c20*/  FMNMX R42, R50, R101, !PT ;  /* 0x00000065322a7209 */ /* 0x000fe40007800000 */
[----:B------:R-:W-:-:S02]  /*1c30*/  FSEL R48, R48, -INF , !P1 ;  /* 0xff80000030307808 */ /* 0x000fc40004800000 */
[----:B------:R-:W-:Y:S01]  /*1c40*/  FMNMX R53, R49, R42, !PT ;  /* 0x0000002a31357209 */ /* 0x000fe20007800000 */
[----:B------:R-:W-:-:S03]  /*1c50*/  FADD R87, R87, -R40 ;  /* 0x8000002857577221 */ /* 0x000fc60000000000 */
[----:B------:R-:W-:Y:S01]  /*1c60*/  FMNMX R46, R48, R53, !PT ;  /* 0x00000035302e7209 */ /* 0x000fe20007800000 */
[----:B------:R-:W-:-:S04]  /*1c70*/  FMUL R52, R87, 1.4426950216293334961 ;  /* 0x3fb8aa3b57347820 */ /* 0x000fc80000400000 */
[----:B------:R-:W0:Y:S01]  /*1c80*/  SHFL.BFLY PT, R87, R46, 0x2, 0x1f ;  /* 0x0c401f002e577f89 */ /* 0x000e2200000e0000 */
[--C-:B------:R-:W-:Y:S01]  /*1c90*/  FADD R37, R37, -R40.reuse ;  /* 0x8000002825257221 */ /* 0x100fe20000000000 */
[----:B------:R-:W-:-:S03]  /*1ca0*/  FADD R42, R89, -R40 ;  /* 0x80000028592a7221 */ /* 0x000fc60000000000 */
[----:B------:R-:W-:Y:S01]  /*1cb0*/  FMUL R54, R37, 1.4426950216293334961 ;  /* 0x3fb8aa3b25367820 */ /* 0x000fe20000400000 */
[----:B------:R-:W-:Y:S01]  /*1cc0*/  FADD R37, R41, -R40 ;  /* 0x8000002829257221 */ /* 0x000fe20000000000 */
[----:B------:R-:W-:Y:S01]  /*1cd0*/  FMUL R42, R42, 1.4426950216293334961 ;  /* 0x3fb8aa3b2a2a7820 */ /* 0x000fe20000400000 */
[----:B0-----:R-:W-:-:S05]  /*1ce0*/  FMNMX R87, R46, R87, !PT ;  /* 0x000000572e577209 */ /* 0x001fca0007800000 */
[----:B------:R-:W0:Y:S01]  /*1cf0*/  SHFL.BFLY PT, R90, R87, 0x1, 0x1f ;  /* 0x0c201f00575a7f89 */ /* 0x000e2200000e0000 */
[----:B------:R-:W-:Y:S01]  /*1d00*/  FMUL R37, R37, 1.4426950216293334961 ;  /* 0x3fb8aa3b25257820 */ /* 0x000fe20000400000 */
[----:B------:R-:W-:Y:S08]  /*1d10*/  MUFU.EX2 R53, R42 ;  /* 0x0000002a00357308 */ /* 0x000ff00000000800 */
[----:B------:R1:W-:Y:S01]  /*1d20*/  MUFU.EX2 R42, R37 ;  /* 0x00000025002a7308 */ /* 0x0003e20000000800 */
[--C-:B------:R-:W-:Y:S01]  /*1d30*/  FADD R99, R99, -R40.reuse ;  /* 0x8000002863637221 */ /* 0x100fe20000000000 */
[----:B-1----:R-:W-:-:S06]  /*1d40*/  FADD R37, R47, -R40 ;  /* 0x800000282f257221 */ /* 0x002fcc0000000000 */
[----:B------:R1:W-:Y:S01]  /*1d50*/  MUFU.EX2 R89, R52 ;  /* 0x0000003400597308 */ /* 0x0003e20000000800 */
[----:B------:R-:W-:Y:S01]  /*1d60*/  FMUL R45, R99, 1.4426950216293334961 ;  /* 0x3fb8aa3b632d7820 */ /* 0x000fe20000400000 */
[--C-:B------:R-:W-:Y:S01]  /*1d70*/  FADD R95, R95, -R40.reuse ;  /* 0x800000285f5f7221 */ /* 0x100fe20000000000 */
[----:B-1----:R-:W-:Y:S01]  /*1d80*/  FMUL R52, R37, 1.4426950216293334961 ;  /* 0x3fb8aa3b25347820 */ /* 0x002fe20000400000 */
[----:B------:R-:W-:Y:S01]  /*1d90*/  FADD R37, R27, -R40 ;  /* 0x800000281b257221 */ /* 0x000fe20000000000 */
[----:B0-----:R-:W-:-:S03]  /*1da0*/  FMNMX R27, R87, R90, !PT ;  /* 0x0000005a571b7209 */ /* 0x001fc60007800000 */
[----:B------:R-:W-:Y:S01]  /*1db0*/  FMUL R87, R37, 1.4426950216293334961 ;  /* 0x3fb8aa3b25577820 */ /* 0x000fe20000400000 */
[----:B------:R-:W-:Y:S01]  /*1dc0*/  FADD R37, R55, -R40 ;  /* 0x8000002837257221 */ /* 0x000fe20000000000 */
[----:B------:R-:W-:Y:S01]  /*1dd0*/  FMNMX R55, R27, R20, !PT ;  /* 0x000000141b377209 */ /* 0x000fe20007800000 */
[----:B------:R-:W-:Y:S01]  /*1de0*/  FMUL R82, R95, 1.4426950216293334961 ;  /* 0x3fb8aa3b5f527820 */ /* 0x000fe20000400000 */
[----:B------:R-:W-:Y:S01]  /*1df0*/  FADD R27, -R40, R79 ;  /* 0x0000004f281b7221 */ /* 0x000fe20000000100 */
[----:B------:R-:W-:Y:S02]  /*1e00*/  MUFU.EX2 R30, R30 ;  /* 0x0000001e001e7308 */ /* 0x000fe40000000800 */
[--C-:B------:R-:W-:Y:S01]  /*1e10*/  FADD R24, R24, -R55.reuse ;  /* 0x8000003718187221 */ /* 0x100fe20000000000 */
[--C-:B------:R-:W-:Y:S01]  /*1e20*/  FADD R25, R25, -R55.reuse ;  /* 0x8000003719197221 */ /* 0x100fe20000000000 */
[----:B------:R-:W-:Y:S01]  /*1e30*/  FMUL R79, R27, 1.4426950216293334961 ;  /* 0x3fb8aa3b1b4f7820 */ /* 0x000fe20000400000 */
[----:B---3--:R-:W-:Y:S03]  /*1e40*/  STS.U16 [R76+UR13+0x4800], R83 ;  /* 0x004800534c007988 */ /* 0x008fe6000800040d */
[----:B------:R-:W0:Y:S01]  /*1e50*/  MUFU.EX2 R45, R45 ;  /* 0x0000002d002d7308 */ /* 0x000e220000000800 */
[----:B-----5:R-:W-:Y:S01]  /*1e60*/  STS.U16 [R76+UR13+0x4c00], R85 ;  /* 0x004c00554c007988 */ /* 0x020fe2000800040d */
[----:B------:R-:W-:Y:S01]  /*1e70*/  FMUL R24, R24, 1.4426950216293334961 ;  /* 0x3fb8aa3b18187820 */ /* 0x000fe20000400000 */
[----:B------:R-:W-:Y:S01]  /*1e80*/  FMUL R27, R25, 1.4426950216293334961 ;  /* 0x3fb8aa3b191b7820 */ /* 0x000fe20000400000 */
[--C-:B------:R-:W-:Y:S01]  /*1e90*/  FADD R25, R35, -R55.reuse ;  /* 0x8000003723197221 */ /* 0x100fe20000000000 */
[----:B------:R1:W-:Y:S06]  /*1ea0*/  MEMBAR.ALL.CTA ;  /* 0x0000000000007992 */ /* 0x0003ec0000008000 */
[----:B-1----:R-:W1:Y:S01]  /*1eb0*/  FENCE.VIEW.ASYNC.S ;  /* 0x00000000000073c6 */ /* 0x002e620000000000 */
[----:B------:R-:W2:Y:S01]  /*1ec0*/  MUFU.EX2 R82, R82 ;  /* 0x0000005200527308 */ /* 0x000ea20000000800 */
[----:B------:R-:W-:Y:S01]  /*1ed0*/  FMUL R90, R37, 1.4426950216293334961 ;  /* 0x3fb8aa3b255a7820 */ /* 0x000fe20000400000 */
[----:B------:R-:W-:Y:S01]  /*1ee0*/  FMUL R37, R25, 1.4426950216293334961 ;  /* 0x3fb8aa3b19257820 */ /* 0x000fe20000400000 */
[--C-:B------:R-:W-:Y:S01]  /*1ef0*/  FADD R25, R29, -R55.reuse ;  /* 0x800000371d197221 */ /* 0x100fe20000000000 */
[--C-:B------:R-:W-:Y:S01]  /*1f00*/  FADD R31, R31, -R55.reuse ;  /* 0x800000371f1f7221 */ /* 0x100fe20000000000 */
[----:B------:R-:W-:-:S03]  /*1f10*/  FADD R28, R28, -R55 ;  /* 0x800000371c1c7221 */ /* 0x000fc60000000000 */
[----:B------:R-:W-:Y:S01]  /*1f20*/  MUFU.EX2 R24, R24 ;  /* 0x0000001800187308 */ /* 0x000fe20000000800 */
[----:B------:R-:W-:Y:S01]  /*1f30*/  FMUL R25, R25, 1.4426950216293334961 ;  /* 0x3fb8aa3b19197820 */ /* 0x000fe20000400000 */
[----:B------:R-:W-:-:S06]  /*1f40*/  FADD R93, R93, -R40 ;  /* 0x800000285d5d7221 */ /* 0x000fcc0000000000 */
[----:B------:R0:W3:Y:S01]  /*1f50*/  MUFU.EX2 R35, R27 ;  /* 0x0000001b00237308 */ /* 0x0000e20000000800 */
[----:B------:R-:W-:Y:S01]  /*1f60*/  FADD R91, R91, -R40 ;  /* 0x800000285b5b7221 */ /* 0x000fe20000000000 */
[----:B------:R-:W-:Y:S01]  /*1f70*/  FMUL R31, R31, 1.4426950216293334961 ;  /* 0x3fb8aa3b1f1f7820 */ /* 0x000fe20000400000 */
[----:B------:R-:W-:Y:S01]  /*1f80*/  FADD R32, R32, -R55 ;  /* 0x8000003720207221 */ /* 0x000fe20000000000 */
[----:B------:R-:W-:-:S04]  /*1f90*/  FMUL R28, R28, 1.4426950216293334961 ;  /* 0x3fb8aa3b1c1c7820 */ /* 0x000fc80000400000 */
[----:B------:R-:W4:Y:S01]  /*1fa0*/  MUFU.EX2 R29, R37 ;  /* 0x00000025001d7308 */ /* 0x000f220000000800 */
[----:B------:R-:W-:Y:S01]  /*1fb0*/  FADD R26, R26, -R55 ;  /* 0x800000371a1a7221 */ /* 0x000fe20000000000 */
[----:B0-----:R-:W-:Y:S01]  /*1fc0*/  FADD R27, R30, R45 ;  /* 0x0000002d1e1b7221 */ /* 0x001fe20000000000 */
[----:B------:R-:W-:Y:S01]  /*1fd0*/  FADD R20, -R55, R20 ;  /* 0x0000001437147221 */ /* 0x000fe20000000100 */
[----:B------:R-:W-:Y:S01]  /*1fe0*/  FMUL R88, R91, 1.4426950216293334961 ;  /* 0x3fb8aa3b5b587820 */ /* 0x000fe20000400000 */
[----:B------:R-:W-:Y:S01]  /*1ff0*/  FMUL R46, R93, 1.4426950216293334961 ;  /* 0x3fb8aa3b5d2e7820 */ /* 0x000fe20000400000 */
[----:B------:R-:W-:Y:S02]  /*2000*/  FMUL R96, R32, 1.4426950216293334961 ;  /* 0x3fb8aa3b20607820 */ /* 0x000fe40000400000 */
[----:B------:R-:W0:Y:S01]  /*2010*/  MUFU.EX2 R94, R25 ;  /* 0x00000019005e7308 */ /* 0x000e220000000800 */
[--C-:B------:R-:W-:Y:S01]  /*2020*/  FADD R33, R33, -R55.reuse ;  /* 0x8000003721217221 */ /* 0x100fe20000000000 */
[--C-:B------:R-:W-:Y:S01]  /*2030*/  FADD R43, R43, -R40.reuse ;  /* 0x800000282b2b7221 */ /* 0x100fe20000000000 */
[--C-:B------:R-:W-:Y:S01]  /*2040*/  FADD R51, R51, -R40.reuse ;  /* 0x8000002833337221 */ /* 0x100fe20000000000 */
[--C-:B------:R-:W-:Y:S01]  /*2050*/  FADD R50, R50, -R55.reuse ;  /* 0x8000003732327221 */ /* 0x100fe20000000000 */
[--C-:B------:R-:W-:Y:S01]  /*2060*/  FADD R49, R49, -R55.reuse ;  /* 0x8000003731317221 */ /* 0x100fe20000000000 */
[--C-:B------:R-:W-:Y:S01]  /*2070*/  FADD R48, R48, -R55.reuse ;  /* 0x8000003730307221 */ /* 0x100fe20000000000 */
[--C-:B------:R-:W-:Y:S01]  /*2080*/  FADD R34, R34, -R55.reuse ;  /* 0x8000003722227221 */ /* 0x100fe20000000000 */
[----:B------:R2:W-:Y:S01]  /*2090*/  MUFU.EX2 R93, R28 ;  /* 0x0000001c005d7308 */ /* 0x0005e20000000800 */
[----:B------:R-:W-:Y:S01]  /*20a0*/  FMUL R92, R26, 1.4426950216293334961 ;  /* 0x3fb8aa3b1a5c7820 */ /* 0x000fe20000400000 */
[--C-:B------:R-:W-:Y:S01]  /*20b0*/  FADD R39, R39, -R40.reuse ;  /* 0x8000002827277221 */ /* 0x100fe20000000000 */
[----:B------:R-:W-:Y:S01]  /*20c0*/  FADD R97, R97, -R40 ;  /* 0x8000002861617221 */ /* 0x000fe20000000000 */
[--C-:B------:R-:W-:Y:S01]  /*20d0*/  FADD R36, R36, -R55.reuse ;  /* 0x8000003724247221 */ /* 0x100fe20000000000 */
[--C-:B------:R-:W-:Y:S01]  /*20e0*/  FADD R38, R38, -R55.reuse ;  /* 0x8000003726267221 */ /* 0x100fe20000000000 */
[----:B------:R-:W-:Y:S01]  /*20f0*/  FADD R26, R44, -R55 ;  /* 0x800000372c1a7221 */ /* 0x000fe20000000000 */
[----:B------:R-:W-:Y:S01]  /*2100*/  FMUL R20, R20, 1.4426950216293334961 ;  /* 0x3fb8aa3b14147820 */ /* 0x000fe20000400000 */
[----:B------:R-:W5:Y:S01]  /*2110*/  MUFU.EX2 R31, R31 ;  /* 0x0000001f001f7308 */ /* 0x000f620000000800 */
[----:B--2---:R-:W-:Y:S01]  /*2120*/  FADD R28, R82, R27 ;  /* 0x0000001b521c7221 */ /* 0x004fe20000000000 */
[----:B------:R-:W-:Y:S01]  /*2130*/  FMUL R32, R33, 1.4426950216293334961 ;  /* 0x3fb8aa3b21207820 */ /* 0x000fe20000400000 */
[----:B------:R-:W-:Y:S01]  /*2140*/  FMUL R43, R43, 1.4426950216293334961 ;  /* 0x3fb8aa3b2b2b7820 */ /* 0x000fe20000400000 */
[----:B------:R-:W-:Y:S01]  /*2150*/  FMUL R51, R51, 1.4426950216293334961 ;  /* 0x3fb8aa3b33337820 */ /* 0x000fe20000400000 */
[----:B------:R-:W-:Y:S01]  /*2160*/  F2FP.BF16.F32.PACK_AB R25, R45, R30 ;  /* 0x0000001e2d19723e */ /* 0x000fe200000010ff */
[----:B------:R-:W-:Y:S01]  /*2170*/  FMUL R50, R50, 1.4426950216293334961 ;  /* 0x3fb8aa3b32327820 */ /* 0x000fe20000400000 */
[----:B------:R-:W-:Y:S01]  /*2180*/  FMUL R49, R49, 1.4426950216293334961 ;  /* 0x3fb8aa3b31317820 */ /* 0x000fe20000400000 */
[----:B------:R-:W-:Y:S01]  /*2190*/  FMUL R48, R48, 1.4426950216293334961 ;  /* 0x3fb8aa3b30307820 */ /* 0x000fe20000400000 */
[----:B------:R-:W-:Y:S01]  /*21a0*/  MUFU.EX2 R88, R88 ;  /* 0x0000005800587308 */ /* 0x000fe20000000800 */
[----:B------:R-:W-:Y:S01]  /*21b0*/  FMUL R34, R34, 1.4426950216293334961 ;  /* 0x3fb8aa3b22227820 */ /* 0x000fe20000400000 */
[----:B------:R-:W-:Y:S01]  /*21c0*/  FADD R30, R89, R28 ;  /* 0x0000001c591e7221 */ /* 0x000fe20000000000 */
[----:B------:R-:W-:Y:S01]  /*21d0*/  FMUL R39, R39, 1.4426950216293334961 ;  /* 0x3fb8aa3b27277820 */ /* 0x000fe20000400000 */
[----:B------:R-:W-:Y:S01]  /*21e0*/  FMUL R97, R97, 1.4426950216293334961 ;  /* 0x3fb8aa3b61617820 */ /* 0x000fe20000400000 */
[----:B------:R-:W-:Y:S01]  /*21f0*/  FMUL R36, R36, 1.4426950216293334961 ;  /* 0x3fb8aa3b24247820 */ /* 0x000fe20000400000 */
[----:B------:R-:W-:Y:S01]  /*2200*/  FMUL R38, R38, 1.4426950216293334961 ;  /* 0x3fb8aa3b26267820 */ /* 0x000fe20000400000 */
[----:B------:R-:W-:Y:S01]  /*2210*/  FMUL R26, R26, 1.4426950216293334961 ;  /* 0x3fb8aa3b1a1a7820 */ /* 0x000fe20000400000 */
[----:B------:R-:W2:Y:S01]  /*2220*/  MUFU.EX2 R96, R96 ;  /* 0x0000006000607308 */ /* 0x000ea20000000800 */
[----:B---3--:R-:W-:-:S04]  /*2230*/  FADD R28, R24, R35 ;  /* 0x00000023181c7221 */ /* 0x008fc80000000000 */
[----:B----4-:R-:W-:-:S03]  /*2240*/  FADD R33, R29, R28 ;  /* 0x0000001c1d217221 */ /* 0x010fc60000000000 */
[----:B------:R-:W3:Y:S01]  /*2250*/  MUFU.EX2 R79, R79 ;  /* 0x0000004f004f7308 */ /* 0x000ee20000000800 */
[----:B0-----:R-:W-:-:S07]  /*2260*/  FADD R28, R94, R33 ;  /* 0x000000215e1c7221 */ /* 0x001fce0000000000 */
[----:B------:R-:W0:Y:S08]  /*2270*/  MUFU.EX2 R20, R20 ;  /* 0x0000001400147308 */ /* 0x000e300000000800 */
[----:B------:R-:W-:Y:S08]  /*2280*/  MUFU.EX2 R54, R54 ;  /* 0x0000003600367308 */ /* 0x000ff00000000800 */
[----:B------:R-:W4:Y:S08]  /*2290*/  MUFU.EX2 R32, R32 ;  /* 0x0000002000207308 */ /* 0x000f300000000800 */
[----:B------:R-:W1:Y:S01]  /*22a0*/  MUFU.EX2 R91, R34 ;  /* 0x00000022005b7308 */ /* 0x000e620000000800 */
[----:B------:R-:W-:-:S07]  /*22b0*/  F2FP.BF16.F32.PACK_AB R24, R35, R24 ;  /* 0x000000182318723e */ /* 0x000fce00000010ff */
[----:B------:R-:W1:Y:S08]  /*22c0*/  MUFU.EX2 R41, R39 ;  /* 0x0000002700297308 */ /* 0x000e700000000800 */
[----:B------:R-:W-:Y:S08]  /*22d0*/  MUFU.EX2 R43, R43 ;  /* 0x0000002b002b7308 */ /* 0x000ff00000000800 */
[----:B------:R-:W-:Y:S08]  /*22e0*/  MUFU.EX2 R46, R46 ;  /* 0x0000002e002e7308 */ /* 0x000ff00000000800 */
[----:B------:R-:W-:Y:S08]  /*22f0*/  MUFU.EX2 R51, R51 ;  /* 0x0000003300337308 */ /* 0x000ff00000000800 */
[----:B------:R-:W-:Y:S08]  /*2300*/  MUFU.EX2 R47, R97 ;  /* 0x00000061002f7308 */ /* 0x000ff00000000800 */
[----:B------:R-:W-:Y:S08]  /*2310*/  MUFU.EX2 R52, R52 ;  /* 0x0000003400347308 */ /* 0x000ff00000000800 */
[----:B------:R-:W-:Y:S08]  /*2320*/  MUFU.EX2 R87, R87 ;  /* 0x0000005700577308 */ /* 0x000ff00000000800 */
[----:B------:R-:W-:Y:S08]  /*2330*/  MUFU.EX2 R90, R90 ;  /* 0x0000005a005a7308 */ /* 0x000ff00000000800 */
[----:B------:R-:W1:Y:S08]  /*2340*/  MUFU.EX2 R92, R92 ;  /* 0x0000005c005c7308 */ /* 0x000e700000000800 */
[----:B------:R-:W-:Y:S08]  /*2350*/  MUFU.EX2 R95, R36 ;  /* 0x00000024005f7308 */ /* 0x000ff00000000800 */
[----:B------:R-:W1:Y:S08]  /*2360*/  MUFU.EX2 R44, R38 ;  /* 0x00000026002c7308 */ /* 0x000e700000000800 */
[----:B------:R5:W-:Y:S08]  /*2370*/  MUFU.EX2 R45, R26 ;  /* 0x0000001a002d7308 */ /* 0x000bf00000000800 */
[----:B------:R-:W1:Y:S01]  /*2380*/  MUFU.EX2 R50, R50 ;  /* 0x0000003200327308 */ /* 0x000e620000000800 */
[----:B-----5:R-:W-:-:S07]  /*2390*/  F2FP.BF16.F32.PACK_AB R26, R94, R29 ;  /* 0x0000001d5e1a723e */ /* 0x020fce00000010ff */
[----:B------:R-:W-:Y:S08]  /*23a0*/  MUFU.EX2 R49, R49 ;  /* 0x0000003100317308 */ /* 0x000ff00000000800 */
[----:B------:R-:W5:Y:S01]  /*23b0*/  MUFU.EX2 R48, R48 ;  /* 0x0000003000307308 */ /* 0x000f620000000800 */
[----:B------:R-:W-:Y:S01]  /*23c0*/  FADD R29, R31, R28 ;  /* 0x0000001c1f1d7221 */ /* 0x000fe20000000000 */
[----:B------:R-:W-:-:S03]  /*23d0*/  FADD R35, R53, R30 ;  /* 0x0000001e35237221 */ /* 0x000fc60000000000 */
[----:B--2---:R-:W-:Y:S01]  /*23e0*/  FADD R33, R96, R29 ;  /* 0x0000001d60217221 */ /* 0x004fe20000000000 */
[----:B------:R-:W-:Y:S01]  /*23f0*/  FADD R35, R88, R35 ;  /* 0x0000002358237221 */ /* 0x000fe20000000000 */
[----:B------:R-:W-:Y:S01]  /*2400*/  F2FP.BF16.F32.PACK_AB R27, R89, R82 ;  /* 0x00000052591b723e */ /* 0x000fe200000010ff */
[----:B---3--:R-:W-:Y:S01]  /*2410*/  FMUL R58, R58, R79 ;  /* 0x0000004f3a3a7220 */ /* 0x008fe20000400000 */
[----:B------:R-:W-:Y:S01]  /*2420*/  F2FP.BF16.F32.PACK_AB R29, R88, R53 ;  /* 0x00000035581d723e */ /* 0x000fe200000010ff */
[-C--:B------:R-:W-:Y:S01]  /*2430*/  FMUL R59, R59, R79.reuse ;  /* 0x0000004f3b3b7220 */ /* 0x080fe20000400000 */
[-C--:B------:R-:W-:Y:S01]  /*2440*/  FMUL R62, R62, R79.reuse ;  /* 0x0000004f3e3e7220 */ /* 0x080fe20000400000 */
[-C--:B------:R-:W-:Y:S01]  /*2450*/  FMUL R63, R63, R79.reuse ;  /* 0x0000004f3f3f7220 */ /* 0x080fe20000400000 */
[-C--:B------:R-:W-:Y:S01]  /*2460*/  FMUL R66, R66, R79.reuse ;  /* 0x0000004f42427220 */ /* 0x080fe20000400000 */
[-C--:B------:R-:W-:Y:S01]  /*2470*/  FMUL R67, R67, R79.reuse ;  /* 0x0000004f43437220 */ /* 0x080fe20000400000 */
[-C--:B------:R-:W-:Y:S01]  /*2480*/  FMUL R70, R70, R79.reuse ;  /* 0x0000004f46467220 */ /* 0x080fe20000400000 */
[----:B------:R-:W-:Y:S01]  /*2490*/  FMUL R71, R71, R79 ;  /* 0x0000004f47477220 */ /* 0x000fe20000400000 */
[-C--:B0-----:R-:W-:Y:S01]  /*24a0*/  FMUL R56, R56, R20.reuse ;  /* 0x0000001438387220 */ /* 0x081fe20000400000 */
[-C--:B------:R-:W-:Y:S01]  /*24b0*/  FMUL R57, R57, R20.reuse ;  /* 0x0000001439397220 */ /* 0x080fe20000400000 */
[-C--:B------:R-:W-:Y:S01]  /*24c0*/  FMUL R60, R60, R20.reuse ;  /* 0x000000143c3c7220 */ /* 0x080fe20000400000 */
[-C--:B------:R-:W-:Y:S01]  /*24d0*/  FMUL R61, R61, R20.reuse ;  /* 0x000000143d3d7220 */ /* 0x080fe20000400000 */
[-C--:B------:R-:W-:Y:S01]  /*24e0*/  FMUL R64, R64, R20.reuse ;  /* 0x0000001440407220 */ /* 0x080fe20000400000 */
[-C--:B------:R-:W-:Y:S01]  /*24f0*/  FMUL R65, R65, R20.reuse ;  /* 0x0000001441417220 */ /* 0x080fe20000400000 */
[-C--:B------:R-:W-:Y:S01]  /*2500*/  FMUL R68, R68, R20.reuse ;  /* 0x0000001444447220 */ /* 0x080fe20000400000 */
[----:B------:R-:W-:Y:S01]  /*2510*/  FMUL R69, R69, R20 ;  /* 0x0000001445457220 */ /* 0x000fe20000400000 */
[----:B------:R-:W-:Y:S01]  /*2520*/  F2FP.BF16.F32.PACK_AB R28, R96, R31 ;  /* 0x0000001f601c723e */ /* 0x000fe200000010ff */
[----:B----4-:R-:W-:Y:S01]  /*2530*/  FADD R82, R32, R33 ;  /* 0x0000002120527221 */ /* 0x010fe20000000000 */
[----:B-1----:R-:W-:Y:S01]  /*2540*/  F2FP.BF16.F32.PACK_AB R30, R91, R32 ;  /* 0x000000205b1e723e */ /* 0x002fe200000010ff */
[----:B------:R-:W-:Y:S01]  /*2550*/  FADD R88, R54, R35 ;  /* 0x0000002336587221 */ /* 0x000fe20000000000 */
[----:B------:R-:W-:-:S02]  /*2560*/  F2FP.BF16.F32.PACK_AB R31, R41, R54 ;  /* 0x00000036291f723e */ /* 0x000fc400000010ff */
[----:B------:R-:W-:Y:S02]  /*2570*/  F2FP.BF16.F32.PACK_AB R32, R93, R92 ;  /* 0x0000005c5d20723e */ /* 0x000fe400000010ff */
[----:B------:R-:W-:Y:S02]  /*2580*/  F2FP.BF16.F32.PACK_AB R33, R43, R42 ;  /* 0x0000002a2b21723e */ /* 0x000fe400000010ff */
[----:B------:R-:W-:Y:S02]  /*2590*/  F2FP.BF16.F32.PACK_AB R34, R44, R95 ;  /* 0x0000005f2c22723e */ /* 0x000fe400000010ff */
[----:B------:R-:W-:Y:S02]  /*25a0*/  F2FP.BF16.F32.PACK_AB R35, R51, R46 ;  /* 0x0000002e3323723e */ /* 0x000fe400000010ff */
[----:B------:R-:W-:Y:S02]  /*25b0*/  F2FP.BF16.F32.PACK_AB R36, R50, R45 ;  /* 0x0000002d3224723e */ /* 0x000fe400000010ff */
[----:B------:R-:W-:-:S02]  /*25c0*/  F2FP.BF16.F32.PACK_AB R37, R52, R47 ;  /* 0x0000002f3425723e */ /* 0x000fc400000010ff */
[----:B-----5:R-:W-:Y:S02]  /*25d0*/  F2FP.BF16.F32.PACK_AB R38, R48, R49 ;  /* 0x000000313026723e */ /* 0x020fe400000010ff */
[----:B------:R-:W-:Y:S01]  /*25e0*/  F2FP.BF16.F32.PACK_AB R39, R90, R87 ;  /* 0x000000575a27723e */ /* 0x000fe200000010ff */
[----:B------:R-:W-:Y:S06]  /*25f0*/  BAR.SYNC.DEFER_BLOCKING 0x0 ;  /* 0x0000000000007b1d */ /* 0x000fec0000010000 */
[----:B------:R-:W-:Y:S01]  /*2600*/  UMOV UR14, UR6 ;  /* 0x00000006000e7c82 */ /* 0x000fe20008000000 */
[----:B------:R-:W-:Y:S01]  /*2610*/  UMOV UR15, 0x40000040 ;  /* 0x40000040000f7882 */ /* 0x000fe20000000000 */
[----:B------:R-:W-:-:S06]  /*2620*/  WARPGROUP.ARRIVE ;  /* 0x00000000000079c5 */ /* 0x000fcc0000000000 */
[----:B------:R-:W-:Y:S03]  /*2630*/  HGMMA.64x32x16.F32.BF16 R56, R24, gdesc[UR12], R56 ;  /* 0x0060000c18387df0 */ /* 0x000fe60008701838 */
[----:B------:R-:W-:Y:S01]  /*2640*/  HGMMA.64x32x16.F32.BF16 R56, R28, gdesc[UR16], R56 ;  /* 0x006000101c387df0 */ /* 0x000fe20008701838 */
[----:B------:R-:W-:Y:S01]  /*2650*/  FADD R41, R41, R88 ;  /* 0x0000005829297221 */ /* 0x000fe20000000000 */
[----:B------:R-:W-:-:S03]  /*2660*/  FADD R91, R91, R82 ;  /* 0x000000525b5b7221 */ /* 0x000fc60000000000 */
        /* <DEDUP_REMOVED lines=9> */
[----:B------:R-:W-:Y:S01]  /*2700*/  FADD R45, R45, R44 ;  /* 0x0000002c2d2d7221 */ /* 0x000fe20000000000 */
[----:B------:R-:W-:Y:S02]  /*2710*/  HGMMA.64x32x16.F32.BF16 R56, R32, gdesc[UR20], R56 ;  /* 0x0060001420387df0 */ /* 0x000fe40008701838 */
[----:B------:R-:W-:Y:S01]  /*2720*/  FADD R52, R52, R47 ;  /* 0x0000002f34347221 */ /* 0x000fe20000000000 */
[----:B------:R-:W-:-:S03]  /*2730*/  FADD R50, R50, R45 ;  /* 0x0000002d32327221 */ /* 0x000fc60000000000 */
[----:B------:R-:W-:Y:S01]  /*2740*/  FADD R87, R87, R52 ;  /* 0x0000003457577221 */ /* 0x000fe20000000000 */
[----:B------:R-:W-:-:S03]  /*2750*/  FADD R49, R49, R50 ;  /* 0x0000003231317221 */ /* 0x000fc60000000000 */
[----:B------:R-:W-:Y:S01]  /*2760*/  FADD R87, R90, R87 ;  /* 0x000000575a577221 */ /* 0x000fe20000000000 */
[----:B------:R-:W-:-:S04]  /*2770*/  FADD R49, R48, R49 ;  /* 0x0000003130317221 */ /* 0x000fc80000000000 */
[----:B------:R-:W0:Y:S04]  /*2780*/  SHFL.BFLY PT, R44, R87, 0x2, 0x1f ;  /* 0x0c401f00572c7f89 */ /* 0x000e2800000e0000 */
[----:B------:R-:W1:Y:S01]  /*2790*/  SHFL.BFLY PT, R42, R49, 0x2, 0x1f ;  /* 0x0c401f00312a7f89 */ /* 0x000e6200000e0000 */
[----:B------:R-:W-:-:S04]  /*27a0*/  UIADD3 UR4, UP0, UR4, 0x40, URZ ;  /* 0x0000004004047890 */ /* 0x000fc8000ff1e03f */
[----:B------:R-:W-:Y:S01]  /*27b0*/  UIADD3.X UR5, URZ, UR5, URZ, UP0, !UPT ;  /* 0x000000053f057290 */ /* 0x000fe200087fe43f */
[----:B------:R-:W-:Y:S01]  /*27c0*/  HGMMA.64x32x16.F32.BF16 R56, R36, gdesc[UR24], R56, gsb0 ;  /* 0x0060001824387df0 */ /* 0x000fe20008001838 */
[----:B0-----:R-:W-:Y:S01]  /*27d0*/  FADD R44, R87, R44 ;  /* 0x0000002c572c7221 */ /* 0x001fe20000000000 */
[----:B-1----:R-:W-:-:S04]  /*27e0*/  FADD R42, R49, R42 ;  /* 0x0000002a312a7221 */ /* 0x002fc80000000000 */
[----:B------:R-:W0:Y:S04]  /*27f0*/  SHFL.BFLY PT, R43, R44, 0x1, 0x1f ;  /* 0x0c201f002c2b7f89 */ /* 0x000e2800000e0000 */
[----:B------:R-:W1:Y:S01]  /*2800*/  SHFL.BFLY PT, R41, R42, 0x1, 0x1f ;  /* 0x0c201f002a297f89 */ /* 0x000e6200000e0000 */
[----:B------:R-:W-:Y:S01]  /*2810*/  IMAD.U32 R45, RZ, RZ, UR5 ;  /* 0x00000005ff2d7e24 */ /* 0x000fe2000f8e00ff */
[----:B------:R-:W-:-:S04]  /*2820*/  ISETP.LE.U32.AND P0, PT, R84, UR4, PT ;  /* 0x0000000454007c0c */ /* 0x000fc8000bf03070 */
[----:B------:R-:W-:Y:S01]  /*2830*/  ISETP.GE.U32.AND.EX P0, PT, R45, RZ, PT, P0 ;  /* 0x000000ff2d00720c */ /* 0x000fe20003f06100 */
[----:B------:R-:W-:Y:S02]  /*2840*/  IMAD R75, R19, 0x40, R75 ;  /* 0x00000040134b7824 */ /* 0x000fe400078e024b */
[----:B------:R-:W-:Y:S02]  /*2850*/  IMAD R77, R21, 0x40, R77 ;  /* 0x00000040154d7824 */ /* 0x000fe400078e024d */
[----:B0-----:R-:W-:Y:S01]  /*2860*/  FADD R46, R44, R43 ;  /* 0x0000002b2c2e7221 */ /* 0x001fe20000000000 */
[----:B-1----:R-:W-:-:S03]  /*2870*/  FADD R41, R42, R41 ;  /* 0x000000292a297221 */ /* 0x002fc60000000000 */
[----:B------:R-:W-:Y:S01]  /*2880*/  FFMA R80, R79, R80, R46 ;  /* 0x000000504f507223 */ /* 0x000fe2000000002e */
[----:B------:R-:W-:Y:S02]  /*2890*/  IMAD.MOV.U32 R79, RZ, RZ, R40 ;  /* 0x000000ffff4f7224 */ /* 0x000fe400078e0028 */
[----:B------:R-:W-:Y:S01]  /*28a0*/  FFMA R81, R20, R81, R41 ;  /* 0x0000005114517223 */ /* 0x000fe20000000029 */
[--C-:B------:R-:W-:Y:S02]  /*28b0*/  IMAD.MOV.U32 R41, RZ, RZ, R55.reuse ;  /* 0x000000ffff297224 */ /* 0x100fe400078e0037 */
[----:B------:R-:W-:Y:S01]  /*28c0*/  IMAD.MOV.U32 R20, RZ, RZ, R55 ;  /* 0x000000ffff147224 */ /* 0x000fe200078e0037 */
[----:B------:R-:W-:Y:S02]  /*28d0*/  WARPGROUP.DEPBAR.LE gsb0, 0x0 ;  /* 0x00008000000079c5 */ /* 0x000fe40000010000 */
[----:B------:R-:W-:Y:S05]  /*28e0*/  @!P0 BRA `(.L_x_1) ;  /* 0xffffffe4004c8947 */ /* 0x000fea000383ffff */
.L_x_0:
[----:B0-----:R-:W-:Y:S01]  /*28f0*/  FMUL R3, R70, 0.25 ;  /* 0x3e80000046037820 */ /* 0x001fe20000400000 */
[----:B------:R-:W-:Y:S01]  /*2900*/  FSETP.GT.AND P1, PT, |R80|, 8.50705917302346158658e+37, PT ;  /* 0x7e8000005000780b */ /* 0x000fe20003f24200 */
[----:B------:R-:W-:Y:S01]  /*2910*/  FMUL R5, R62, 0.25 ;  /* 0x3e8000003e057820 */ /* 0x000fe20000400000 */
[----:B------:R-:W-:Y:S01]  /*2920*/  FMUL R4, R67, 0.25 ;  /* 0x3e80000043047820 */ /* 0x000fe20000400000 */
[----:B------:R-:W-:Y:S01]  /*2930*/  FSETP.GT.AND P2, PT, |R81|, 8.50705917302346158658e+37, PT ;  /* 0x7e8000005100780b */ /* 0x000fe20003f44200 */
[----:B------:R-:W-:Y:S01]  /*2940*/  FMUL R6, R59, 0.25 ;  /* 0x3e8000003b067820 */ /* 0x000fe20000400000 */
[----:B------:R-:W-:Y:S01]  /*2950*/  FSEL R9, R3, R70, P1 ;  /* 0x0000004603097208 */ /* 0x000fe20000800000 */
        /* <DEDUP_REMOVED lines=16> */
[----:B------:R-:W-:Y:S01]  /*2a60*/  IMAD.SHL.U32 R6, R0, 0x4, RZ ;  /* 0x0000000400067824 */ /* 0x000fe200078e00ff */
[----:B------:R-:W-:Y:S01]  /*2a70*/  FSEL R60, R3, R60, P2 ;  /* 0x0000003c033c7208 */ /* 0x000fe20001000000 */
[----:B------:R-:W-:Y:S01]  /*2a80*/  FMUL R2, R71, 0.25 ;  /* 0x3e80000047027820 */ /* 0x000fe20000400000 */
[----:B------:R-:W-:Y:S01]  /*2a90*/  FSEL R32, R4, R57, P2 ;  /* 0x0000003904207208 */ /* 0x000fe20001000000 */
[C---:B------:R-:W-:Y:S01]  /*2aa0*/  IMAD.SHL.U32 R4, R0.reuse, 0x8, RZ ;  /* 0x0000000800047824 */ /* 0x040fe200078e00ff */
[C---:B------:R-:W-:Y:S01]  /*2ab0*/  LOP3.LUT P0, RZ, R0.reuse, 0x100, RZ, 0xc0, !PT ;  /* 0x0000010000ff7812 */ /* 0x040fe2000780c0ff */
[----:B------:R-:W-:Y:S01]  /*2ac0*/  IMAD.MOV.U32 R16, RZ, RZ, 0x3dc6b27f ;  /* 0x3dc6b27fff107424 */ /* 0x000fe200078e00ff */
[C---:B------:R-:W-:Y:S01]  /*2ad0*/  LOP3.LUT R3, R0.reuse, 0x7, RZ, 0xc0, !PT ;  /* 0x0000000700037812 */ /* 0x040fe200078ec0ff */
[----:B------:R-:W-:Y:S01]  /*2ae0*/  BAR.SYNC.DEFER_BLOCKING 0x0 ;  /* 0x0000000000007b1d */ /* 0x000fe20000010000 */
[----:B------:R-:W-:Y:S01]  /*2af0*/  LOP3.LUT R8, R0, 0x8, RZ, 0xc0, !PT ;  /* 0x0000000800087812 */ /* 0x000fe200078ec0ff */
[C---:B------:R-:W-:Y:S01]  /*2b00*/  FMUL R0, R81.reuse, 8388608 ;  /* 0x4b00000051007820 */ /* 0x040fe20000400000 */
[----:B------:R-:W-:-:S02]  /*2b10*/  FSETP.GEU.AND P3, PT, R81, 1.175494350822287508e-38, PT ;  /* 0x008000005100780b */ /* 0x000fc40003f6e000 */
[----:B------:R-:W-:-:S03]  /*2b20*/  FSEL R56, R5, R56, P2 ;  /* 0x0000003805387208 */ /* 0x000fc60001000000 */
[----:B------:R-:W0:Y:S01]  /*2b30*/  LDC.64 R52, c[0x0][0x228] ;  /* 0x00008a00ff347b82 */ /* 0x000e220000000a00 */
[C---:B------:R-:W-:Y:S01]  /*2b40*/  LEA R5, R3.reuse, UR13, 0x4 ;  /* 0x0000000d03057c11 */ /* 0x040fe2000f8e20ff */
[----:B------:R-:W-:Y:S01]  /*2b50*/  ULDC.64 UR4, c[0x0][0x270] ;  /* 0x00009c0000047ab9 */ /* 0x000fe20000000a00 */
[----:B------:R-:W-:Y:S01]  /*2b60*/  FSEL R43, R0, R81, !P3 ;  /* 0x00000051002b7208 */ /* 0x000fe20005800000 */
[----:B------:R-:W-:Y:S01]  /*2b70*/  UIMAD UR4, UR12, UR4, URZ ;  /* 0x000000040c0472a4 */ /* 0x000fe2000f8e023f */
[----:B------:R-:W-:Y:S01]  /*2b80*/  FSETP.GEU.AND P5, PT, |R80|, 1.175494350822287508e-38, PT ;  /* 0x008000005000780b */ /* 0x000fe20003fae200 */
[--C-:B------:R-:W-:Y:S01]  /*2b90*/  IMAD R7, R3, -0x8, R5.reuse ;  /* 0xfffffff803077824 */ /* 0x100fe200078e0205 */
[----:B------:R-:W-:Y:S01]  /*2ba0*/  LOP3.LUT R4, R4, 0xf80, RZ, 0xc0, !PT ;  /* 0x00000f8004047812 */ /* 0x000fe200078ec0ff */
[----:B------:R-:W-:Y:S02]  /*2bb0*/  IMAD R5, R8, 0x200, R5 ;  /* 0x0000020008057824 */ /* 0x000fe400078e0205 */
[C---:B------:R-:W-:Y:S01]  /*2bc0*/  FMUL R3, R80.reuse, 8388608 ;  /* 0x4b00000050037820 */ /* 0x040fe20000400000 */
[----:B------:R-:W-:Y:S01]  /*2bd0*/  VIADD R0, R43, 0xc0cafb0d ;  /* 0xc0cafb0d2b007836 */ /* 0x000fe20000000000 */
[----:B------:R-:W-:Y:S01]  /*2be0*/  FSETP.GEU.AND P4, PT, R80, 1.175494350822287508e-38, PT ;  /* 0x008000005000780b */ /* 0x000fe20003f8e000 */
[----:B------:R-:W-:Y:S01]  /*2bf0*/  IMAD.IADD R12, R4, 0x1, R5 ;  /* 0x00000001040c7824 */ /* 0x000fe200078e0205 */
[----:B------:R-:W-:-:S02]  /*2c00*/  LOP3.LUT R6, R6, 0x3c0, RZ, 0xc0, !PT ;  /* 0x000003c006067812 */ /* 0x000fc400078ec0ff */
[----:B------:R-:W-:Y:S02]  /*2c10*/  LOP3.LUT R4, R0, 0xff800000, RZ, 0xc0, !PT ;  /* 0xff80000000047812 */ /* 0x000fe400078ec0ff */
[----:B------:R-:W-:Y:S01]  /*2c20*/  FSEL R34, R3, R80, !P4 ;  /* 0x0000005003227208 */ /* 0x000fe20006000000 */
[----:B------:R-:W-:Y:S01]  /*2c30*/  @P1 FMUL R80, R80, 0.25 ;  /* 0x3e80000050501820 */ /* 0x000fe20000400000 */
[----:B------:R-:W-:Y:S01]  /*2c40*/  IMAD.IADD R13, R6, 0x1, R7 ;  /* 0x00000001060d7824 */ /* 0x000fe200078e0207 */
[----:B------:R-:W-:Y:S01]  /*2c50*/  FSEL R3, RZ, -23, P3 ;  /* 0xc1b80000ff037808 */ /* 0x000fe20001800000 */
[----:B------:R-:W-:Y:S01]  /*2c60*/  @!P5 FMUL R11, R11, 16777216 ;  /* 0x4b8000000b0bd820 */ /* 0x000fe20000400000 */
[----:B------:R-:W-:Y:S01]  /*2c70*/  I2FP.F32.S32 R6, R4 ;  /* 0x0000000400067245 */ /* 0x000fe20000201400 */
[----:B------:R-:W-:Y:S01]  /*2c80*/  @!P5 FMUL R80, R80, 16777216 ;  /* 0x4b8000005050d820 */ /* 0x000fe20000400000 */
[----:B------:R-:W-:Y:S01]  /*2c90*/  VIADD R5, R34, 0xc0cafb0d ;  /* 0xc0cafb0d22057836 */ /* 0x000fe20000000000 */
[----:B------:R-:W-:Y:S01]  /*2ca0*/  LEA.HI R0, R8, R13, RZ, 0x1f ;  /* 0x0000000d08007211 */ /* 0x000fe200078ff8ff */
[----:B------:R-:W-:-:S02]  /*2cb0*/  IMAD.IADD R4, R43, 0x1, -R4 ;  /* 0x000000012b047824 */ /* 0x000fc400078e0a04 */
[----:B------:R-:W-:Y:S01]  /*2cc0*/  FFMA.FTZ R8, R6, 1.1920928955078125e-07, R3 ;  /* 0x3400000006087823 */ /* 0x000fe20000010003 */
[----:B------:R-:W-:Y:S01]  /*2cd0*/  FSEL R71, R2, R71, P1 ;  /* 0x0000004702477208 */ /* 0x000fe20000800000 */
[----:B------:R-:W1:Y:S01]  /*2ce0*/  MUFU.RCP R6, R80 ;  /* 0x0000005000067308 */ /* 0x000e620000001000 */
[----:B------:R-:W-:Y:S01]  /*2cf0*/  LOP3.LUT R7, R5, 0xff800000, RZ, 0xc0, !PT ;  /* 0xff80000005077812 */ /* 0x000fe200078ec0ff */
[----:B------:R-:W-:Y:S01]  /*2d00*/  FMUL R2, R63, 0.25 ;  /* 0x3e8000003f027820 */ /* 0x000fe20000400000 */
[----:B------:R-:W-:Y:S01]  /*2d10*/  FSEL R5, RZ, -23, P4 ;  /* 0xc1b80000ff057808 */ /* 0x000fe20002000000 */
[----:B------:R-:W-:Y:S01]  /*2d20*/  FADD R4, R4, -1 ;  /* 0xbf80000004047421 */ /* 0x000fe20000000000 */
[----:B------:R-:W-:Y:S01]  /*2d30*/  I2FP.F32.S32 R10, R7 ;  /* 0x00000007000a7245 */ /* 0x000fe20000201400 */
[----:B------:R-:W-:Y:S01]  /*2d40*/  IMAD.IADD R7, R34, 0x1, -R7 ;  /* 0x0000000122077824 */ /* 0x000fe200078e0a07 */
[----:B------:R-:W-:Y:S01]  /*2d50*/  FSEL R63, R2, R63, P1 ;  /* 0x0000003f023f7208 */ /* 0x000fe20000800000 */
[----:B------:R-:W-:Y:S01]  /*2d60*/  @!P5 FMUL R71, R71, 16777216 ;  /* 0x4b8000004747d820 */ /* 0x000fe20000400000 */
[----:B------:R-:W-:Y:S01]  /*2d70*/  @!P5 FMUL R9, R9, 16777216 ;  /* 0x4b8000000909d820 */ /* 0x000fe20000400000 */
[----:B------:R-:W-:Y:S01]  /*2d80*/  FFMA.FTZ R10, R10, 1.1920928955078125e-07, R5 ;  /* 0x340000000a0a7823 */ /* 0x000fe20000010005 */
[-C--:B------:R-:W-:Y:S01]  /*2d90*/  FFMA.FTZ R5, R4, R16.reuse, -0.16845393180847167969 ;  /* 0xbe2c7f3004057423 */ /* 0x080fe20000010010 */
[----:B------:R-:W-:Y:S01]  /*2da0*/  @!P5 FMUL R67, R67, 16777216 ;  /* 0x4b8000004343d820 */ /* 0x000fe20000400000 */
[----:B------:R-:W-:Y:S01]  /*2db0*/  @!P5 FMUL R63, R63, 16777216 ;  /* 0x4b8000003f3fd820 */ /* 0x000fe20000400000 */
[----:B------:R-:W-:Y:S01]  /*2dc0*/  @!P5 FMUL R17, R17, 16777216 ;  /* 0x4b8000001111d820 */ /* 0x000fe20000400000 */
[----:B------:R-:W-:Y:S01]  /*2dd0*/  @!P5 FMUL R59, R59, 16777216 ;  /* 0x4b8000003b3bd820 */ /* 0x000fe20000400000 */
[----:B------:R-:W-:Y:S01]  /*2de0*/  @!P5 FMUL R19, R19, 16777216 ;  /* 0x4b8000001313d820 */ /* 0x000fe20000400000 */
[----:B-1----:R-:W-:Y:S01]  /*2df0*/  FMUL R20, R6, R11 ;  /* 0x0000000b06147220 */ /* 0x002fe20000400000 */
[----:B------:R-:W-:Y:S01]  /*2e00*/  FFMA.FTZ R5, R4, R5, 0.1716887056827545166 ;  /* 0x3e2fcf2a04057423 */ /* 0x000fe20000010005 */
[----:B------:R-:W-:Y:S01]  /*2e10*/  FSETP.GEU.AND P1, PT, |R81|, 1.175494350822287508e-38, PT ;  /* 0x008000005100780b */ /* 0x000fe20003f2e200 */
[----:B------:R-:W-:Y:S01]  /*2e20*/  FADD R11, R7, -1 ;  /* 0xbf800000070b7421 */ /* 0x000fe20000000000 */
[C---:B------:R-:W-:Y:S01]  /*2e30*/  FMUL R71, R6.reuse, R71 ;  /* 0x0000004706477220 */ /* 0x040fe20000400000 */
[C---:B------:R-:W-:Y:S01]  /*2e40*/  FMUL R15, R6.reuse, R9 ;  /* 0x00000009060f7220 */ /* 0x040fe20000400000 */
[C---:B------:R-:W-:Y:S01]  /*2e50*/  FMUL R18, R6.reuse, R67 ;  /* 0x0000004306127220 */ /* 0x040fe20000400000 */
[C---:B------:R-:W-:Y:S01]  /*2e60*/  FMUL R63, R6.reuse, R63 ;  /* 0x0000003f063f7220 */ /* 0x040fe20000400000 */
[C---:B------:R-:W-:Y:S01]  /*2e70*/  FMUL R21, R6.reuse, R17 ;  /* 0x0000001106157220 */ /* 0x040fe20000400000 */
[C---:B------:R-:W-:Y:S01]  /*2e80*/  FMUL R28, R6.reuse, R59 ;  /* 0x0000003b061c7220 */ /* 0x040fe20000400000 */
[----:B------:R-:W-:Y:S01]  /*2e90*/  FMUL R30, R6, R19 ;  /* 0x00000013061e7220 */ /* 0x000fe20000400000 */
[C---:B------:R-:W-:Y:S01]  /*2ea0*/  FFMA.FTZ R5, R4.reuse, R5, -0.17900948226451873779 ;  /* 0xbe374e4304057423 */ /* 0x040fe20000010005 */
[----:B------:R-:W-:Y:S01]  /*2eb0*/  FFMA.FTZ R6, R11, R16, -0.16845393180847167969 ;  /* 0xbe2c7f300b067423 */ /* 0x000fe20000010010 */
[----:B------:R-:W-:Y:S01]  /*2ec0*/  @P2 FMUL R81, R81, 0.25 ;  /* 0x3e80000051512820 */ /* 0x000fe20000400000 */
[----:B------:R-:W-:Y:S01]  /*2ed0*/  FMUL R2, R69, 0.25 ;  /* 0x3e80000045027820 */ /* 0x000fe20000400000 */
[----:B------:R-:W-:Y:S01]  /*2ee0*/  FFMA.FTZ R5, R4, R5, 0.20512372255325317383 ;  /* 0x3e520bf404057423 */ /* 0x000fe20000010005 */
[----:B------:R-:W-:Y:S01]  /*2ef0*/  FFMA.FTZ R6, R11, R6, 0.1716887056827545166 ;  /* 0x3e2fcf2a0b067423 */ /* 0x000fe20000010006 */
[----:B------:R-:W-:Y:S01]  /*2f00*/  @!P1 FMUL R81, R81, 16777216 ;  /* 0x4b80000051519820 */ /* 0x000fe20000400000 */
[----:B------:R-:W-:Y:S01]  /*2f10*/  @!P1 FMUL R68, R68, 16777216 ;  /* 0x4b80000044449820 */ /* 0x000fe20000400000 */
[----:B------:R-:W-:Y:S01]  /*2f20*/  FFMA.FTZ R5, R4, R5, -0.24046532809734344482 ;  /* 0xbe763c8b04057423 */ /* 0x000fe20000010005 */
[C---:B------:R-:W-:Y:S01]  /*2f30*/  FFMA.FTZ R6, R11.reuse, R6, -0.17900948226451873779 ;  /* 0xbe374e430b067423 */ /* 0x040fe20000010006 */
[----:B------:R-:W1:Y:S01]  /*2f40*/  MUFU.RCP R7, R81 ;  /* 0x0000005100077308 */ /* 0x000e620000001000 */
[----:B------:R-:W-:Y:S01]  /*2f50*/  FSEL R14, R2, R69, P2 ;  /* 0x00000045020e7208 */ /* 0x000fe20001000000 */
[----:B------:R-:W-:Y:S01]  /*2f60*/  FFMA.FTZ R5, R4, R5, 0.28857114911079406738 ;  /* 0x3e93bf9904057423 */ /* 0x000fe20000010005 */
[----:B------:R-:W-:Y:S01]  /*2f70*/  FFMA.FTZ R6, R11, R6, 0.20512372255325317383 ;  /* 0x3e520bf40b067423 */ /* 0x000fe20000010006 */
[----:B------:R-:W-:Y:S01]  /*2f80*/  FMUL R2, R61, 0.25 ;  /* 0x3e8000003d027820 */ /* 0x000fe20000400000 */
[----:B------:R-:W-:Y:S01]  /*2f90*/  @!P1 FMUL R24, R24, 16777216 ;  /* 0x4b80000018189820 */ /* 0x000fe20000400000 */
[----:B------:R-:W-:Y:S01]  /*2fa0*/  FFMA.FTZ R5, R4, R5, -0.36067417263984680176 ;  /* 0xbeb8aa4904057423 */ /* 0x000fe20000010005 */
[C---:B------:R-:W-:Y:S01]  /*2fb0*/  FFMA.FTZ R6, R11.reuse, R6, -0.24046532809734344482 ;  /* 0xbe763c8b0b067423 */ /* 0x040fe20000010006 */
[----:B------:R-:W-:Y:S01]  /*2fc0*/  @!P1 FMUL R14, R14, 16777216 ;  /* 0x4b8000000e0e9820 */ /* 0x000fe20000400000 */
[----:B------:R-:W-:Y:S01]  /*2fd0*/  FSEL R26, R2, R61, P2 ;  /* 0x0000003d021a7208 */ /* 0x000fe20001000000 */
[----:B------:R-:W-:Y:S01]  /*2fe0*/  FFMA.FTZ R5, R4, R5, 0.48089820146560668945 ;  /* 0x3ef6384a04057423 */ /* 0x000fe20000010005 */
[C---:B------:R-:W-:Y:S01]  /*2ff0*/  FFMA.FTZ R6, R11.reuse, R6, 0.28857114911079406738 ;  /* 0x3e93bf990b067423 */ /* 0x040fe20000010006 */
[----:B------:R-:W-:Y:S01]  /*3000*/  @!P1 FMUL R64, R64, 16777216 ;  /* 0x4b80000040409820 */ /* 0x000fe20000400000 */
[----:B------:R-:W-:Y:S01]  /*3010*/  @!P1 FMUL R60, R60, 16777216 ;  /* 0x4b8000003c3c9820 */ /* 0x000fe20000400000 */
[----:B------:R-:W-:Y:S01]  /*3020*/  FFMA.FTZ R5, R4, R5, -0.72134751081466674805 ;  /* 0xbf38aa3b04057423 */ /* 0x000fe20000010005 */
[C---:B------:R-:W-:Y:S01]  /*3030*/  FFMA.FTZ R6, R11.reuse, R6, -0.36067417263984680176 ;  /* 0xbeb8aa490b067423 */ /* 0x040fe20000010006 */
[----:B------:R-:W-:Y:S01]  /*3040*/  @!P1 FMUL R26, R26, 16777216 ;  /* 0x4b8000001a1a9820 */ /* 0x000fe20000400000 */
[----:B------:R-:W-:Y:S01]  /*3050*/  @!P1 FMUL R56, R56, 16777216 ;  /* 0x4b80000038389820 */ /* 0x000fe20000400000 */
[----:B------:R-:W-:Y:S01]  /*3060*/  @!P1 FMUL R32, R32, 16777216 ;  /* 0x4b80000020209820 */ /* 0x000fe20000400000 */
[C---:B------:R-:W-:Y:S01]  /*3070*/  FMUL R5, R4.reuse, R5 ;  /* 0x0000000504057220 */ /* 0x040fe20000400000 */
[----:B------:R-:W-:Y:S01]  /*3080*/  FFMA.FTZ R6, R11, R6, 0.48089820146560668945 ;  /* 0x3ef6384a0b067423 */ /* 0x000fe20000010006 */
[C---:B-1----:R-:W-:Y:S01]  /*3090*/  FMUL R16, R7.reuse, R14 ;  /* 0x0000000e07107220 */ /* 0x042fe20000400000 */
[C---:B------:R-:W-:Y:S01]  /*30a0*/  FMUL R68, R7.reuse, R68 ;  /* 0x0000004407447220 */ /* 0x040fe20000400000 */
[C---:B------:R-:W-:Y:S01]  /*30b0*/  FMUL R17, R7.reuse, R24 ;  /* 0x0000001807117220 */ /* 0x040fe20000400000 */
[C---:B------:R-:W-:Y:S01]  /*30c0*/  FMUL R19, R7.reuse, R64 ;  /* 0x0000004007137220 */ /* 0x040fe20000400000 */
[C---:B------:R-:W-:Y:S01]  /*30d0*/  FMUL R26, R7.reuse, R26 ;  /* 0x0000001a071a7220 */ /* 0x040fe20000400000 */
[C---:B------:R-:W-:Y:S01]  /*30e0*/  FMUL R60, R7.reuse, R60 ;  /* 0x0000003c073c7220 */ /* 0x040fe20000400000 */
[C---:B------:R-:W-:Y:S01]  /*30f0*/  FMUL R25, R7.reuse, R56 ;  /* 0x0000003807197220 */ /* 0x040fe20000400000 */
[----:B------:R-:W-:Y:S01]  /*3100*/  FMUL R5, R4, R5 ;  /* 0x0000000504057220 */ /* 0x000fe20000400000 */
[----:B------:R-:W-:Y:S01]  /*3110*/  FMUL R7, R7, R32 ;  /* 0x0000002007077220 */ /* 0x000fe20000400000 */
[C---:B------:R-:W-:Y:S01]  /*3120*/  FFMA.FTZ R6, R11.reuse, R6, -0.72134751081466674805 ;  /* 0xbf38aa3b0b067423 */ /* 0x040fe20000010006 */
[----:B------:R-:W-:Y:S01]  /*3130*/  ISETP.GE.U32.AND P3, PT, R34, 0x7f800000, PT ;  /* 0x7f8000002200780c */ /* 0x000fe20003f66070 */
[----:B------:R-:W-:Y:S01]  /*3140*/  FFMA.FTZ R9, R4, 1.4426950216293334961, R5 ;  /* 0x3fb8aa3b04097823 */ /* 0x000fe20000010005 */
[----:B------:R-:W-:Y:S01]  /*3150*/  F2FP.BF16.F32.PACK_AB R4, R60, R25 ;  /* 0x000000193c04723e */ /* 0x000fe200000010ff */
[----:B------:R-:W-:Y:S01]  /*3160*/  FMUL R14, R11, R6 ;  /* 0x000000060b0e7220 */ /* 0x000fe20000400000 */
[----:B------:R-:W-:Y:S01]  /*3170*/  F2FP.BF16.F32.PACK_AB R5, R26, R7 ;  /* 0x000000071a05723e */ /* 0x000fe200000010ff */
[----:B------:R-:W1:Y:S01]  /*3180*/  LDC R2, c[0x0][0x278] ;  /* 0x00009e00ff027b82 */ /* 0x000e620000000800 */
[----:B------:R-:W-:Y:S01]  /*3190*/  F2FP.BF16.F32.PACK_AB R6, R21, R30 ;  /* 0x0000001e1506723e */ /* 0x000fe200000010ff */
[----:B------:R-:W-:Y:S01]  /*31a0*/  FMUL R14, R11, R14 ;  /* 0x0000000e0b0e7220 */ /* 0x000fe20000400000 */
[----:B------:R-:W-:Y:S01]  /*31b0*/  F2FP.BF16.F32.PACK_AB R7, R63, R28 ;  /* 0x0000001c3f07723e */ /* 0x000fe200000010ff */
[----:B------:R-:W-:Y:S01]  /*31c0*/  FADD R46, R8, R9 ;  /* 0x00000009082e7221 */ /* 0x000fe20000000000 */
[----:B------:R-:W-:Y:S01]  /*31d0*/  LEA R72, R72, UR13, 0x4 ;  /* 0x0000000d48487c11 */ /* 0x000fe2000f8e20ff */
[----:B------:R-:W-:Y:S01]  /*31e0*/  FFMA.FTZ R11, R11, 1.4426950216293334961, R14 ;  /* 0x3fb8aa3b0b0b7823 */ /* 0x000fe2000001000e */
[----:B------:R-:W-:Y:S01]  /*31f0*/  IMAD R14, R22, UR5, RZ ;  /* 0x00000005160e7c24 */ /* 0x000fe2000f8e02ff */
[----:B------:R2:W-:Y:S01]  /*3200*/  STSM.16.M88.4 [R12], R4 ;  /* 0x000000040c007844 */ /* 0x0005e20000000200 */
[----:B------:R-:W-:Y:S01]  /*3210*/  USHF.L.U32 UR5, UR4, 0x1, URZ ;  /* 0x0000000104057899 */ /* 0x000fe2000800063f */
[----:B------:R-:W-:Y:S01]  /*3220*/  FADD R47, R10, R11 ;  /* 0x0000000b0a2f7221 */ /* 0x000fe20000000000 */
[----:B------:R-:W-:-:S02]  /*3230*/  ISETP.GE.U32.AND P1, PT, R43, 0x7f800000, PT ;  /* 0x7f8000002b00780c */ /* 0x000fc40003f26070 */
[----:B------:R-:W-:Y:S02]  /*3240*/  F2FP.BF16.F32.PACK_AB R9, R16, R17 ;  /* 0x000000111009723e */ /* 0x000fe400000010ff */
[----:B------:R-:W-:Y:S02]  /*3250*/  F2FP.BF16.F32.PACK_AB R10, R15, R20 ;  /* 0x000000140f0a723e */ /* 0x000fe400000010ff */
[----:B------:R-:W-:Y:S01]  /*3260*/  F2FP.BF16.F32.PACK_AB R11, R71, R18 ;  /* 0x00000012470b723e */ /* 0x000fe200000010ff */
[----:B------:R-:W-:Y:S01]  /*3270*/  BAR.SYNC.DEFER_BLOCKING 0x0 ;  /* 0x0000000000007b1d */ /* 0x000fe20000010000 */
[----:B------:R-:W-:Y:S02]  /*3280*/  FSETP.NEU.AND P2, PT, R43, RZ, PT ;  /* 0x000000ff2b00720b */ /* 0x000fe40003f4d000 */
[----:B------:R-:W-:Y:S01]  /*3290*/  LOP3.LUT R73, R73, 0x3f8, RZ, 0xc0, !PT ;  /* 0x000003f849497812 */ /* 0x000fe200078ec0ff */
[----:B--2---:R-:W-:Y:S02]  /*32a0*/  @P3 IMAD.MOV.U32 R7, RZ, RZ, 0x7f800000 ;  /* 0x7f800000ff073424 */ /* 0x004fe400078e00ff */
[----:B------:R-:W-:-:S02]  /*32b0*/  IMAD.SHL.U32 R5, R14, 0x2, RZ ;  /* 0x000000020e057824 */ /* 0x000fc400078e00ff */
[----:B------:R-:W-:Y:S01]  /*32c0*/  @P3 FFMA.FTZ R47, R34, R7, +INF ;  /* 0x7f800000222f3423 */ /* 0x000fe20000010007 */
[----:B-1----:R-:W-:Y:S02]  /*32d0*/  IMAD R23, R23, R2, RZ ;  /* 0x0000000217177224 */ /* 0x002fe400078e02ff */
[----:B0-----:R-:W-:Y:S01]  /*32e0*/  IADD3 R44, P3, P4, R5, UR5, R52 ;  /* 0x00000005052c7c10 */ /* 0x001fe2000fc7e034 */
[----:B------:R-:W-:Y:S01]  /*32f0*/  @P1 IMAD.MOV.U32 R8, RZ, RZ, 0x7f800000 ;  /* 0x7f800000ff081424 */ /* 0x000fe200078e00ff */
[----:B------:R-:W-:Y:S01]  /*3300*/  UIMAD.WIDE UR4, UR4, 0x2, URZ ;  /* 0x00000002040478a5 */ /* 0x000fe2000f8e023f */
[----:B------:R-:W-:Y:S02]  /*3310*/  IMAD R3, R2, 0x2, R23 ;  /* 0x0000000202037824 */ /* 0x000fe400078e0217 */
[----:B------:R-:W-:Y:S01]  /*3320*/  @P1 FFMA.FTZ R46, R43, R8, +INF ;  /* 0x7f8000002b2e1423 */ /* 0x000fe20000010008 */
[----:B------:R-:W-:Y:S01]  /*3330*/  F2FP.BF16.F32.PACK_AB R8, R68, R19 ;  /* 0x000000134408723e */ /* 0x000fe200000010ff */
[----:B------:R-:W-:Y:S01]  /*3340*/  IMAD R13, R2, 0x2, R3 ;  /* 0x00000002020d7824 */ /* 0x000fe200078e0203 */
[----:B------:R-:W-:Y:S01]  /*3350*/  FSETP.NEU.AND P1, PT, R34, RZ, PT ;  /* 0x000000ff2200720b */ /* 0x000fe20003f2d000 */
[----:B------:R-:W-:Y:S01]  /*3360*/  IMAD.HI R14, R14, 0x2, RZ ;  /* 0x000000020e0e7827 */ /* 0x000fe200078e02ff */
[----:B------:R-:W-:Y:S01]  /*3370*/  FSEL R46, R46, -INF , P2 ;  /* 0xff8000002e2e7808 */ /* 0x000fe20001000000 */
[----:B------:R-:W0:Y:S01]  /*3380*/  LDS.128 R4, [R72] ;  /* 0x0000000048047984 */ /* 0x000e220000000c00 */
[----:B------:R-:W-:Y:S01]  /*3390*/  FSEL R47, R47, -INF , P1 ;  /* 0xff8000002f2f7808 */ /* 0x000fe20000800000 */
[----:B------:R-:W-:Y:S01]  /*33a0*/  IMAD R27, R2, 0x2, R13 ;  /* 0x00000002021b7824 */ /* 0x000fe200078e020d */
[----:B------:R-:W-:Y:S01]  /*33b0*/  IADD3.X R50, R14, UR5, R53, P3, P4 ;  /* 0x000000050e327c10 */ /* 0x000fe20009fe8435 */
[----:B------:R-:W-:Y:S01]  /*33c0*/  BAR.SYNC.DEFER_BLOCKING 0x0 ;  /* 0x0000000000007b1d */ /* 0x000fe20000010000 */
[-C--:B------:R-:W-:Y:S01]  /*33d0*/  LEA R14, P5, R23, R44.reuse, 0x1 ;  /* 0x0000002c170e7211 */ /* 0x080fe200078a08ff */
[----:B------:R-:W-:Y:S01]  /*33e0*/  IMAD R29, R2, 0x2, R27 ;  /* 0x00000002021d7824 */ /* 0x000fe200078e021b */
[-C--:B------:R-:W-:Y:S01]  /*33f0*/  LEA R16, P3, R13, R44.reuse, 0x1 ;  /* 0x0000002c0d107211 */ /* 0x080fe200078608ff */
[----:B------:R-:W-:Y:S01]  /*3400*/  FFMA R46, R46, 0.69314718246459960938, R41 ;  /* 0x3f3172182e2e7823 */ /* 0x000fe20000000029 */
[----:B------:R-:W-:Y:S01]  /*3410*/  LEA R18, P4, R27, R44, 0x1 ;  /* 0x0000002c1b127211 */ /* 0x000fe200078808ff */
[C---:B------:R-:W-:Y:S01]  /*3420*/  IMAD R31, R2.reuse, 0x2, R29 ;  /* 0x00000002021f7824 */ /* 0x040fe200078e021d */
[----:B------:R-:W-:Y:S01]  /*3430*/  LEA.HI.X.SX32 R15, R23, R50, 0x1, P5 ;  /* 0x00000032170f7211 */ /* 0x000fe200028f0eff */
[----:B------:R-:W-:Y:S01]  /*3440*/  FFMA R47, R47, 0.69314718246459960938, R40 ;  /* 0x3f3172182f2f7823 */ /* 0x000fe20000000028 */
[----:B------:R-:W-:Y:S01]  /*3450*/  LEA R20, P5, R29, R44, 0x1 ;  /* 0x0000002c1d147211 */ /* 0x000fe200078a08ff */
[C---:B------:R-:W-:Y:S01]  /*3460*/  IMAD R25, R2.reuse, 0x2, R31 ;  /* 0x0000000202197824 */ /* 0x040fe200078e021f */
[-C--:B------:R-:W-:Y:S01]  /*3470*/  LEA.HI.X.SX32 R17, R13, R50.reuse, 0x1, P3 ;  /* 0x000000320d117211 */ /* 0x080fe200018f0eff */
[----:B------:R-:W-:Y:S01]  /*3480*/  ULDC UR4, c[0x0][0x27c] ;  /* 0x00009f0000047ab9 */ /* 0x000fe20000000800 */
[----:B------:R-:W-:Y:S01]  /*3490*/  LEA.HI.X.SX32 R19, R27, R50, 0x1, P4 ;  /* 0x000000321b137211 */ /* 0x000fe200020f0eff */
[C---:B------:R-:W-:Y:S01]  /*34a0*/  IMAD R33, R2.reuse, 0x2, R25 ;  /* 0x0000000202217824 */ /* 0x040fe200078e0219 */
[----:B------:R-:W-:Y:S01]  /*34b0*/  LEA R24, P3, R25, R44, 0x1 ;  /* 0x0000002c19187211 */ /* 0x000fe200078608ff */
[----:B------:R-:W-:Y:S01]  /*34c0*/  UIMAD UR4, UR12, UR4, URZ ;  /* 0x000000040c0472a4 */ /* 0x000fe2000f8e023f */
[----:B------:R-:W-:Y:S01]  /*34d0*/  LEA.HI.X.SX32 R21, R29, R50, 0x1, P5 ;  /* 0x000000321d157211 */ /* 0x000fe200028f0eff */
[C---:B------:R-:W-:Y:S01]  /*34e0*/  IMAD R35, R2.reuse, 0x2, R33 ;  /* 0x0000000202237824 */ /* 0x040fe200078e0221 */
[----:B------:R-:W-:Y:S01]  /*34f0*/  LEA R26, P4, R33, R44, 0x1 ;  /* 0x0000002c211a7211 */ /* 0x000fe200078808ff */
[----:B------:R-:W-:Y:S01]  /*3500*/  USHF.L.U32 UR6, UR4, 0x2, URZ ;  /* 0x0000000204067899 */ /* 0x000fe2000800063f */
[----:B------:R-:W-:Y:S01]  /*3510*/  LEA.HI.X.SX32 R25, R25, R50, 0x1, P3 ;  /* 0x0000003219197211 */ /* 0x000fe200018f0eff */
[C---:B------:R-:W-:Y:S01]  /*3520*/  IMAD R37, R2.reuse, 0x2, R35 ;  /* 0x0000000202257824 */ /* 0x040fe200078e0223 */
[----:B------:R-:W-:Y:S01]  /*3530*/  LEA R28, P5, R35, R44, 0x1 ;  /* 0x0000002c231c7211 */ /* 0x000fe200078a08ff */
[----:B------:R1:W-:Y:S01]  /*3540*/  STSM.16.M88.4 [R12], R8 ;  /* 0x000000080c007844 */ /* 0x0003e20000000200 */
[-C--:B------:R-:W-:Y:S01]  /*3550*/  LEA.HI.X.SX32 R27, R33, R50.reuse, 0x1, P4 ;  /* 0x00000032211b7211 */ /* 0x080fe200020f0eff */
[C---:B------:R-:W-:Y:S01]  /*3560*/  IMAD R39, R2.reuse, 0x2, R37 ;  /* 0x0000000202277824 */ /* 0x040fe200078e0225 */
[----:B------:R-:W-:Y:S01]  /*3570*/  LEA.HI.X.SX32 R29, R35, R50, 0x1, P5 ;  /* 0x00000032231d7211 */ /* 0x000fe200028f0eff */
[----:B------:R-:W-:Y:S01]  /*3580*/  BAR.SYNC.DEFER_BLOCKING 0x0 ;  /* 0x0000000000007b1d */ /* 0x000fe20000010000 */
[----:B------:R-:W-:Y:S01]  /*3590*/  UIMAD.WIDE UR4, UR4, 0x4, URZ ;  /* 0x00000004040478a5 */ /* 0x000fe2000f8e023f */
[----:B------:R-:W-:Y:S01]  /*35a0*/  IMAD R43, R2, 0x2, R39 ;  /* 0x00000002022b7824 */ /* 0x000fe200078e0227 */
[----:B------:R-:W-:-:S03]  /*35b0*/  LEA R32, P3, R39, R44, 0x1 ;  /* 0x0000002c27207211 */ /* 0x000fc600078608ff */
[C---:B------:R-:W-:Y:S01]  /*35c0*/  IMAD R45, R2.reuse, 0x2, R43 ;  /* 0x00000002022d7824 */ /* 0x040fe200078e022b */
[-C--:B------:R-:W-:Y:S02]  /*35d0*/  LEA R34, P4, R43, R44.reuse, 0x1 ;  /* 0x0000002c2b227211 */ /* 0x080fe400078808ff */
[----:B0-----:R-:W-:Y:S01]  /*35e0*/  PRMT R23, R7, 0x7632, R23 ;  /* 0x0000763207177816 */ /* 0x001fe20000000017 */
[C---:B------:R-:W-:Y:S01]  /*35f0*/  IMAD R49, R2.reuse, 0x2, R45 ;  /* 0x0000000202317824 */ /* 0x040fe200078e022d */
[----:B------:R-:W-:Y:S02]  /*3600*/  LEA R36, P5, R45, R44, 0x1 ;  /* 0x0000002c2d247211 */ /* 0x000fe400078a08ff */
[-C--:B------:R-:W-:Y:S01]  /*3610*/  LEA.HI.X.SX32 R33, R39, R50.reuse, 0x1, P3 ;  /* 0x0000003227217211 */ /* 0x080fe200018f0eff */
[----:B------:R-:W-:Y:S01]  /*3620*/  IMAD R51, R2, 0x2, R49 ;  /* 0x0000000202337824 */ /* 0x000fe200078e0231 */
[----:B------:R-:W-:-:S03]  /*3630*/  LEA.HI.X.SX32 R35, R43, R50, 0x1, P4 ;  /* 0x000000322b237211 */ /* 0x000fc600020f0eff */
[----:B------:R-:W-:Y:S01]  /*3640*/  IMAD R48, R2, 0x2, R51 ;  /* 0x0000000202307824 */ /* 0x000fe200078e0233 */
[-C--:B------:R-:W-:Y:S02]  /*3650*/  LEA R2, P6, R3, R44.reuse, 0x1 ;  /* 0x0000002c03027211 */ /* 0x080fe400078c08ff */
[----:B------:R-:W-:Y:S02]  /*3660*/  LEA R42, P3, R51, R44, 0x1 ;  /* 0x0000002c332a7211 */ /* 0x000fe400078608ff */
[----:B------:R-:W-:Y:S01]  /*3670*/  LEA.HI.X.SX32 R3, R3, R50, 0x1, P6 ;  /* 0x0000003203037211 */ /* 0x000fe200030f0eff */
[----:B------:R-:W0:Y:S01]  /*3680*/  LDS.128 R8, [R72] ;  /* 0x0000000048087984 */ /* 0x000e220000000c00 */
[----:B-1----:R-:W-:Y:S02]  /*3690*/  LEA R12, P6, R31, R44, 0x1 ;  /* 0x0000002c1f0c7211 */ /* 0x002fe400078c08ff */
[-C--:B------:R-:W-:Y:S01]  /*36a0*/  LEA.HI.X.SX32 R43, R51, R50.reuse, 0x1, P3 ;  /* 0x00000032332b7211 */ /* 0x080fe200018f0eff */
[----:B------:R1:W-:Y:S01]  /*36b0*/  STG.E.U16 desc[UR16][R14.64], R4 ;  /* 0x000000040e007986 */ /* 0x0003e2000c101510 */
[----:B------:R-:W-:-:S02]  /*36c0*/  LEA.HI.X.SX32 R13, R31, R50, 0x1, P6 ;  /* 0x000000321f0d7211 */ /* 0x000fc400030f0eff */
[C---:B------:R-:W-:Y:S01]  /*36d0*/  LEA R30, P6, R37.reuse, R44, 0x1 ;  /* 0x0000002c251e7211 */ /* 0x040fe200078c08ff */
[----:B------:R2:W-:Y:S03]  /*36e0*/  STG.E.U16 desc[UR16][R2.64], R5 ;  /* 0x0000000502007986 */ /* 0x0005e6000c101510 */
[----:B------:R-:W-:Y:S01]  /*36f0*/  LEA.HI.X.SX32 R31, R37, R50, 0x1, P6 ;  /* 0x00000032251f7211 */ /* 0x000fe200030f0eff */
[----:B------:R3:W-:Y:S01]  /*3700*/  STG.E.U16 desc[UR16][R16.64], R6 ;  /* 0x0000000610007986 */ /* 0x0007e2000c101510 */
[-C--:B------:R-:W-:Y:S02]  /*3710*/  LEA R38, P6, R49, R44.reuse, 0x1 ;  /* 0x0000002c31267211 */ /* 0x080fe400078c08ff */
[----:B------:R-:W-:Y:S01]  /*3720*/  LEA R44, P4, R48, R44, 0x1 ;  /* 0x0000002c302c7211 */ /* 0x000fe200078808ff */
[----:B------:R-:W-:Y:S01]  /*3730*/  STG.E.U16 desc[UR16][R18.64], R7 ;  /* 0x0000000712007986 */ /* 0x000fe2000c101510 */
[----:B-1----:R-:W-:-:S02]  /*3740*/  PRMT R15, R5, 0x7632, R15 ;  /* 0x00007632050f7816 */ /* 0x002fc4000000000f */
[-C--:B------:R-:W-:Y:S02]  /*3750*/  LEA.HI.X.SX32 R37, R45, R50.reuse, 0x1, P5 ;  /* 0x000000322d257211 */ /* 0x080fe400028f0eff */
[----:B--2---:R-:W-:Y:S02]  /*3760*/  PRMT R3, R4, 0x7632, R3 ;  /* 0x0000763204037816 */ /* 0x004fe40000000003 */
[-C--:B------:R-:W-:Y:S01]  /*3770*/  LEA.HI.X.SX32 R39, R49, R50.reuse, 0x1, P6 ;  /* 0x0000003231277211 */ /* 0x080fe200030f0eff */
[----:B------:R-:W1:Y:S01]  /*3780*/  LDC.64 R4, c[0x0][0x230] ;  /* 0x00008c00ff047b82 */ /* 0x000e620000000a00 */
[----:B---3--:R-:W-:Y:S01]  /*3790*/  PRMT R17, R6, 0x7632, R17 ;  /* 0x0000763206117816 */ /* 0x008fe20000000011 */
[----:B------:R2:W-:Y:S01]  /*37a0*/  STG.E.U16 desc[UR16][R20.64], R3 ;  /* 0x0000000314007986 */ /* 0x0005e2000c101510 */
[----:B------:R-:W-:-:S03]  /*37b0*/  LEA.HI.X.SX32 R45, R48, R50, 0x1, P4 ;  /* 0x00000032302d7211 */ /* 0x000fc600020f0eff */
[----:B------:R-:W-:Y:S04]  /*37c0*/  STG.E.U16 desc[UR16][R12.64], R15 ;  /* 0x0000000f0c007986 */ /* 0x000fe8000c101510 */
[----:B------:R-:W-:Y:S04]  /*37d0*/  STG.E.U16 desc[UR16][R24.64], R17 ;  /* 0x0000001118007986 */ /* 0x000fe8000c101510 */
[----:B------:R-:W-:Y:S01]  /*37e0*/  STG.E.U16 desc[UR16][R26.64], R23 ;  /* 0x000000171a007986 */ /* 0x000fe2000c101510 */
[----:B--2---:R-:W-:Y:S01]  /*37f0*/  IMAD.SHL.U32 R3, R22, 0x4, RZ ;  /* 0x0000000416037824 */ /* 0x004fe200078e00ff */
[----:B0-----:R-:W-:Y:S01]  /*3800*/  PRMT R2, R8, 0x7632, R2 ;  /* 0x0000763208027816 */ /* 0x001fe20000000002 */
[----:B------:R-:W-:Y:S01]  /*3810*/  IMAD.HI R22, R22, 0x4, RZ ;  /* 0x0000000416167827 */ /* 0x000fe200078e02ff */
[----:B------:R-:W-:Y:S01]  /*3820*/  STG.E.U16 desc[UR16][R28.64], R8 ;  /* 0x000000081c007986 */ /* 0x000fe2000c101510 */
[----:B------:R-:W-:-:S02]  /*3830*/  PRMT R19, R9, 0x7632, R19 ;  /* 0x0000763209137816 */ /* 0x000fc40000000013 */
[----:B------:R-:W-:Y:S01]  /*3840*/  PRMT R21, R10, 0x7632, R21 ;  /* 0x000076320a157816 */ /* 0x000fe20000000015 */
[----:B------:R-:W-:Y:S01]  /*3850*/  STG.E.U16 desc[UR16][R30.64], R9 ;  /* 0x000000091e007986 */ /* 0x000fe2000c101510 */
[----:B------:R-:W-:-:S03]  /*3860*/  PRMT R6, R11, 0x7632, R6 ;  /* 0x000076320b067816 */ /* 0x000fc60000000006 */
[----:B------:R-:W-:Y:S04]  /*3870*/  STG.E.U16 desc[UR16][R32.64], R10 ;  /* 0x0000000a20007986 */ /* 0x000fe8000c101510 */
[----:B------:R-:W-:Y:S04]  /*3880*/  STG.E.U16 desc[UR16][R34.64], R11 ;  /* 0x0000000b22007986 */ /* 0x000fe8000c101510 */
[----:B------:R1:W-:Y:S04]  /*3890*/  STG.E.U16 desc[UR16][R36.64], R2 ;  /* 0x0000000224007986 */ /* 0x0003e8000c101510 */
[----:B------:R0:W-:Y:S04]  /*38a0*/  STG.E.U16 desc[UR16][R38.64], R19 ;  /* 0x0000001326007986 */ /* 0x0001e8000c101510 */
[----:B------:R0:W-:Y:S04]  /*38b0*/  STG.E.U16 desc[UR16][R42.64], R21 ;  /* 0x000000152a007986 */ /* 0x0001e8000c101510 */
[----:B------:R0:W-:Y:S01]  /*38c0*/  STG.E.U16 desc[UR16][R44.64], R6 ;  /* 0x000000062c007986 */ /* 0x0001e2000c101510 */
[----:B------:R-:W-:Y:S01]  /*38d0*/  BAR.SYNC.DEFER_BLOCKING 0x0 ;  /* 0x0000000000007b1d */ /* 0x000fe20000010000 */
[----:B-1----:R-:W-:-:S04]  /*38e0*/  IADD3 R2, P1, P2, R3, UR6, R4 ;  /* 0x0000000603027c10 */ /* 0x002fc8000fa3e004 */
[----:B------:R-:W-:Y:S01]  /*38f0*/  IADD3.X R3, R22, UR5, R5, P1, P2 ;  /* 0x0000000516037c10 */ /* 0x000fe20008fe4405 */
[----:B------:R0:W-:Y:S02]  /*3900*/  STS.64 [R73+UR13], R46 ;  /* 0x0000002e49007988 */ /* 0x0001e40008000a0d */
[----:B------:R-:W-:Y:S06]  /*3910*/  BAR.SYNC.DEFER_BLOCKING 0x0 ;  /* 0x0000000000007b1d */ /* 0x000fec0000010000 */
[----:B------:R-:W-:Y:S05]  /*3920*/  @P0 EXIT ;  /* 0x000000000000094d */ /* 0x000fea0003800000 */
[----:B------:R-:W1:Y:S04]  /*3930*/  LDS R5, [R0] ;  /* 0x0000000000057984 */ /* 0x000e680000000800 */
[----:B-1----:R-:W-:Y:S01]  /*3940*/  STG.E desc[UR16][R2.64], R5 ;  /* 0x0000000502007986 */ /* 0x002fe2000c101910 */
[----:B------:R-:W-:Y:S05]  /*3950*/  EXIT ;  /* 0x000000000000794d */ /* 0x000fea0003800000 */
.L_x_2:
[----:B------:R-:W-:-:S00]  /*3960*/  BRA `(.L_x_2) ;  /* 0xfffffffc00fc7947 */ /* 0x000fc0000383ffff */
[----:B------:R-:W-:-:S00]  /*3970*/  NOP ;  /* 0x0000000000007918 */ /* 0x000fc00000000000 */
        /* <DEDUP_REMOVED lines=8> */
.L_x_3:


//--------------------- .nv.global.init           --------------------------
	.section	.nv.global.init,"aw",@progbits
.nv.global.init:
	.type		_$_str,@object
	.size		_$_str,(.L_0 - _$_str)
_$_str:
        /*0000*/ 	.byte	0x5f, 0x5f, 0x43, 0x55, 0x44, 0x41, 0x5f, 0x46, 0x54, 0x5a, 0x00
.L_0:


//--------------------- .nv.shared.attn_fwd       --------------------------
	.section	.nv.shared.attn_fwd,"aw",@nobits
	.sectionflags	@""
	.align	16
	.zero		1024


//--------------------- .nv.shared.reserved.0     --------------------------
	.section	.nv.shared.reserved.0,"aw",@nobits
	.weak		__nv_reservedSMEM_offset_0_alias
	.size		__nv_reservedSMEM_offset_0_alias, 0, 0
	.other		__nv_reservedSMEM_offset_0_alias,@"STO_CUDA_RESERVED_SHARED STV_DEFAULT"
__nv_reservedSMEM_offset_0_alias:
	.zero		0


//--------------------- .nv.constant0.attn_fwd    --------------------------
	.section	.nv.constant0.attn_fwd,"a",@progbits
	.sectionflags	@""
	.align	4
.nv.constant0.attn_fwd:
	.zero		664


//--------------------- SYMBOLS --------------------------

	.type		.nv.reservedSmem.offset0,@object
	.size		.nv.reservedSmem.offset0,0x4
